	.target	sm_90a

	.elftype	@"ET_EXEC"


//--------------------- .note.nv.tkinfo           --------------------------
	.section	.note.nv.tkinfo,"",@"SHT_NOTE"
	.sectionflags	@"SHF_NOTE_NV_TKINFO"
	.tkinfo
        /*0018*/ 	.word	0x00000002
        /*0030*/ 	.string	""
        /*0030*/ 	.string	"ptxas"
        /*0030*/ 	.string	"Cuda compilation tools, release 13.0, V13.0.88"
        /*0030*/ 	.string	"Build cuda_13.0.r13.0/compiler.36424714_0"
        /*0030*/ 	.string	"-arch sm_90a -m 64 "



//--------------------- .note.nv.cuinfo           --------------------------
	.section	.note.nv.cuinfo,"",@"SHT_NOTE"
	.sectionflags	@"SHF_NOTE_NV_CUINFO"
        /*0018*/ 	.short	0x0002
        /*001a*/ 	.short	0x005a
        /*001c*/ 	.short	0x0082
	.zero		2


//--------------------- .nv.info                  --------------------------
	.section	.nv.info,"",@"SHT_CUDA_INFO"
	.align	4


	//----- nvinfo : EIATTR_REGCOUNT
	.align		4
        /*0000*/ 	.byte	0x04, 0x2f
        /*0002*/ 	.short	(.L_15 - .L_14)
	.align		4
.L_14:
        /*0004*/ 	.word	index@(_ZN7cutlass13device_kernelINS_4gemm6kernel13GemmUniversalIN4cute5tupleIJiiiiEEENS1_10collective13CollectiveMmaINS1_34MainloopSm90TmaGmmaWarpSpecializedILi5ENS5_IJNS4_1CILi2EEESB_NSA_ILi1EEEEEENS1_32KernelTmaWarpSpecializedPingpongEEENS5_IJNSA_ILi64EEESG_NSA_ILi128EEEEEENS_10tfloat32_tENS5_IJlSC_lEEESJ_SK_NS4_8TiledMMAINS4_8MMA_AtomIJNS4_4SM904GMMA29MMA_64x64x8_F32TF32TF32_SS_TNILNSO_7ScaleInE1ELSQ_1EEEEEENS4_6LayoutINS5_IJSC_SC_SC_EEENS5_IJNSA_ILi0EEESV_SV_EEEEENS5_IJNS4_10UnderscoreESY_SY_EEEEENS4_23SM90_TMA_LOAD_MULTICASTENS4_14ComposedLayoutINS4_7SwizzleILi3ELi4ELi3EEENS4_18smem_ptr_flag_bitsILi32EEENST_INS5_IJNSA_ILi8EEENSA_ILi32EEEEEENS5_IJS18_SC_EEEEEEEvNS4_8identityES11_S1C_vS1D_EENS_8epilogue10collective6detail29Sm90TmaWarpSpecializedAdapterINS1G_15DefaultEpilogueISJ_SK_SK_NS1F_6thread17LinearCombinationISJ_Li1EffLNS1K_9ScaleType4KindE0ELNS_15FloatRoundStyleE2ESJ_EENS1_15EpilogueDefaultEEEEEvvEEEEvNT_6ParamsE)
        /*0008*/ 	.word	0x000000a8


	//----- nvinfo : EIATTR_FRAME_SIZE
	.align		4
.L_15:
        /*000c*/ 	.byte	0x04, 0x11
        /*000e*/ 	.short	(.L_17 - .L_16)
	.align		4
.L_16:
        /*0010*/ 	.word	index@(_ZN7cutlass13device_kernelINS_4gemm6kernel13GemmUniversalIN4cute5tupleIJiiiiEEENS1_10collective13CollectiveMmaINS1_34MainloopSm90TmaGmmaWarpSpecializedILi5ENS5_IJNS4_1CILi2EEESB_NSA_ILi1EEEEEENS1_32KernelTmaWarpSpecializedPingpongEEENS5_IJNSA_ILi64EEESG_NSA_ILi128EEEEEENS_10tfloat32_tENS5_IJlSC_lEEESJ_SK_NS4_8TiledMMAINS4_8MMA_AtomIJNS4_4SM904GMMA29MMA_64x64x8_F32TF32TF32_SS_TNILNSO_7ScaleInE1ELSQ_1EEEEEENS4_6LayoutINS5_IJSC_SC_SC_EEENS5_IJNSA_ILi0EEESV_SV_EEEEENS5_IJNS4_10UnderscoreESY_SY_EEEEENS4_23SM90_TMA_LOAD_MULTICASTENS4_14ComposedLayoutINS4_7SwizzleILi3ELi4ELi3EEENS4_18smem_ptr_flag_bitsILi32EEENST_INS5_IJNSA_ILi8EEENSA_ILi32EEEEEENS5_IJS18_SC_EEEEEEEvNS4_8identityES11_S1C_vS1D_EENS_8epilogue10collective6detail29Sm90TmaWarpSpecializedAdapterINS1G_15DefaultEpilogueISJ_SK_SK_NS1F_6thread17LinearCombinationISJ_Li1EffLNS1K_9ScaleType4KindE0ELNS_15FloatRoundStyleE2ESJ_EENS1_15EpilogueDefaultEEEEEvvEEEEvNT_6ParamsE)
        /*0014*/ 	.word	0x00000008


	//----- nvinfo : EIATTR_MIN_STACK_SIZE
	.align		4
.L_17:
        /*0018*/ 	.byte	0x04, 0x12
        /*001a*/ 	.short	(.L_19 - .L_18)
	.align		4
.L_18:
        /*001c*/ 	.word	index@(_ZN7cutlass13device_kernelINS_4gemm6kernel13GemmUniversalIN4cute5tupleIJiiiiEEENS1_10collective13CollectiveMmaINS1_34MainloopSm90TmaGmmaWarpSpecializedILi5ENS5_IJNS4_1CILi2EEESB_NSA_ILi1EEEEEENS1_32KernelTmaWarpSpecializedPingpongEEENS5_IJNSA_ILi64EEESG_NSA_ILi128EEEEEENS_10tfloat32_tENS5_IJlSC_lEEESJ_SK_NS4_8TiledMMAINS4_8MMA_AtomIJNS4_4SM904GMMA29MMA_64x64x8_F32TF32TF32_SS_TNILNSO_7ScaleInE1ELSQ_1EEEEEENS4_6LayoutINS5_IJSC_SC_SC_EEENS5_IJNSA_ILi0EEESV_SV_EEEEENS5_IJNS4_10UnderscoreESY_SY_EEEEENS4_23SM90_TMA_LOAD_MULTICASTENS4_14ComposedLayoutINS4_7SwizzleILi3ELi4ELi3EEENS4_18smem_ptr_flag_bitsILi32EEENST_INS5_IJNSA_ILi8EEENSA_ILi32EEEEEENS5_IJS18_SC_EEEEEEEvNS4_8identityES11_S1C_vS1D_EENS_8epilogue10collective6detail29Sm90TmaWarpSpecializedAdapterINS1G_15DefaultEpilogueISJ_SK_SK_NS1F_6thread17LinearCombinationISJ_Li1EffLNS1K_9ScaleType4KindE0ELNS_15FloatRoundStyleE2ESJ_EENS1_15EpilogueDefaultEEEEEvvEEEEvNT_6ParamsE)
        /*0020*/ 	.word	0x00000008
.L_19:


//--------------------- .nv.compat                --------------------------
	.section	.nv.compat,"",@"SHT_CUDA_COMPAT_INFO"
	.align	4
        /*0000*/ 	.byte	0x02, 0x09, 0x01, 0x00, 0x02, 0x02, 0x04, 0x00, 0x02, 0x05, 0x05, 0x00, 0x03, 0x07, 0x01, 0x01
        /*0010*/ 	.byte	0x02, 0x03, 0x01, 0x00, 0x02, 0x06, 0x01, 0x00, 0x04, 0x0b, 0x08, 0x00, 0x00, 0x00, 0x00, 0x00
        /*0020*/ 	.byte	0x00, 0x00, 0x00, 0x00


//--------------------- .nv.info._ZN7cutlass13device_kernelINS_4gemm6kernel13GemmUniversalIN4cute5tupleIJiiiiEEENS1_10collective13CollectiveMmaINS1_34MainloopSm90TmaGmmaWarpSpecializedILi5ENS5_IJNS4_1CILi2EEESB_NSA_ILi1EEEEEENS1_32KernelTmaWarpSpecializedPingpongEEENS5_IJNSA_ILi64EEESG_NSA_ILi128EEEEEENS_10tfloat32_tENS5_IJlSC_lEEESJ_SK_NS4_8TiledMMAINS4_8MMA_AtomIJNS4_4SM904GMMA29MMA_64x64x8_F32TF32TF32_SS_TNILNSO_7ScaleInE1ELSQ_1EEEEEENS4_6LayoutINS5_IJSC_SC_SC_EEENS5_IJNSA_ILi0EEESV_SV_EEEEENS5_IJNS4_10UnderscoreESY_SY_EEEEENS4_23SM90_TMA_LOAD_MULTICASTENS4_14ComposedLayoutINS4_7SwizzleILi3ELi4ELi3EEENS4_18smem_ptr_flag_bitsILi32EEENST_INS5_IJNSA_ILi8EEENSA_ILi32EEEEEENS5_IJS18_SC_EEEEEEEvNS4_8identityES11_S1C_vS1D_EENS_8epilogue10collective6detail29Sm90TmaWarpSpecializedAdapterINS1G_15DefaultEpilogueISJ_SK_SK_NS1F_6thread17LinearCombinationISJ_Li1EffLNS1K_9ScaleType4KindE0ELNS_15FloatRoundStyleE2ESJ_EENS1_15EpilogueDefaultEEEEEvvEEEEvNT_6ParamsE --------------------------
	.section	.nv.info._ZN7cutlass13device_kernelINS_4gemm6kernel13GemmUniversalIN4cute5tupleIJiiiiEEENS1_10collective13CollectiveMmaINS1_34MainloopSm90TmaGmmaWarpSpecializedILi5ENS5_IJNS4_1CILi2EEESB_NSA_ILi1EEEEEENS1_32KernelTmaWarpSpecializedPingpongEEENS5_IJNSA_ILi64EEESG_NSA_ILi128EEEEEENS_10tfloat32_tENS5_IJlSC_lEEESJ_SK_NS4_8TiledMMAINS4_8MMA_AtomIJNS4_4SM904GMMA29MMA_64x64x8_F32TF32TF32_SS_TNILNSO_7ScaleInE1ELSQ_1EEEEEENS4_6LayoutINS5_IJSC_SC_SC_EEENS5_IJNSA_ILi0EEESV_SV_EEEEENS5_IJNS4_10UnderscoreESY_SY_EEEEENS4_23SM90_TMA_LOAD_MULTICASTENS4_14ComposedLayoutINS4_7SwizzleILi3ELi4ELi3EEENS4_18smem_ptr_flag_bitsILi32EEENST_INS5_IJNSA_ILi8EEENSA_ILi32EEEEEENS5_IJS18_SC_EEEEEEEvNS4_8identityES11_S1C_vS1D_EENS_8epilogue10collective6detail29Sm90TmaWarpSpecializedAdapterINS1G_15DefaultEpilogueISJ_SK_SK_NS1F_6thread17LinearCombinationISJ_Li1EffLNS1K_9ScaleType4KindE0ELNS_15FloatRoundStyleE2ESJ_EENS1_15EpilogueDefaultEEEEEvvEEEEvNT_6ParamsE,"",@"SHT_CUDA_INFO"
	.sectionflags	@""
	.align	4


	//----- nvinfo : EIATTR_CUDA_API_VERSION
	.align		4
        /*0000*/ 	.byte	0x04, 0x37
        /*0002*/ 	.short	(.L_21 - .L_20)
.L_20:
        /*0004*/ 	.word	0x00000082


	//----- nvinfo : EIATTR_KPARAM_INFO
	.align		4
.L_21:
        /*0008*/ 	.byte	0x04, 0x17
        /*000a*/ 	.short	(.L_23 - .L_22)
.L_22:
        /*000c*/ 	.word	0x00000000
        /*0010*/ 	.short	0x0000
        /*0012*/ 	.short	0x0070
        /*0014*/ 	.byte	0x00, 0xf0, 0x01, 0x10


	//----- nvinfo : EIATTR_SPARSE_MMA_MASK
	.align		4
.L_23:
        /*0018*/ 	.byte	0x03, 0x50
        /*001a*/ 	.short	0x0000


	//----- nvinfo : EIATTR_MAXREG_COUNT
	.align		4
        /*001c*/ 	.byte	0x03, 0x1b
        /*001e*/ 	.short	0x00a8


	//----- nvinfo : EIATTR_NUM_BARRIERS
	.align		4
        /*0020*/ 	.byte	0x02, 0x4c
        /*0022*/ 	.byte	0x01
	.zero		1


	//----- nvinfo : EIATTR_EXTERNS
	.align		4
        /*0024*/ 	.byte	0x04, 0x0f
        /*0026*/ 	.short	(.L_25 - .L_24)


	//   ....[0]....
	.align		4
.L_24:
        /*0028*/ 	.word	index@(__assertfail)


	//----- nvinfo : EIATTR_ANNOTATIONS
	.align		4
.L_25:
        /*002c*/ 	.byte	0x04, 0x55
        /*002e*/ 	.short	(.L_27 - .L_26)


	//   ....[0]....
.L_26:
        /*0030*/ 	.word	0x00000001
        /*0034*/ 	.byte	0xd0, 0x0d, 0x00, 0x00, 0x01, 0x00, 0x00, 0x00, 0x80, 0x14, 0x00, 0x00, 0x01, 0x00, 0x00, 0x00
        /*0044*/ 	.byte	0xf0, 0x4f, 0x00, 0x00, 0x01, 0x00, 0x00, 0x00, 0x30, 0x5f, 0x00, 0x00


	//----- nvinfo : EIATTR_MERCURY_ISA_VERSION
	.align		4
.L_27:
        /*0050*/ 	.byte	0x03, 0x5f
        /*0052*/ 	.short	0x0101


	//----- nvinfo : EIATTR_INT_WARP_WIDE_INSTR_OFFSETS
	.align		4
        /*0054*/ 	.byte	0x04, 0x31
        /*0056*/ 	.short	(.L_29 - .L_28)


	//   ....[0]....
.L_28:
        /*0058*/ 	.word	0x00000510


	//   ....[1]....
        /*005c*/ 	.word	0x00000530


	//   ....[2]....
        /*0060*/ 	.word	0x00000550


	//   ....[3]....
        /*0064*/ 	.word	0x00000610


	//   ....[4]....
        /*0068*/ 	.word	0x00000630


	//   ....[5]....
        /*006c*/ 	.word	0x00000690


	//   ....[6]....
        /*0070*/ 	.word	0x000007a0


	//   ....[7]....
        /*0074*/ 	.word	0x000007d0


	//   ....[8]....
        /*0078*/ 	.word	0x00002bc0


	//----- nvinfo : EIATTR_COOP_GROUP_MASK_REGIDS
	.align		4
.L_29:
        /*007c*/ 	.byte	0x04, 0x29
        /*007e*/ 	.short	(.L_31 - .L_30)


	//   ....[0]....
.L_30:
        /*0080*/ 	.word	0xffffffff


	//   ....[1]....
        /*0084*/ 	.word	0xffffffff


	//   ....[2]....
        /*0088*/ 	.word	0xffffffff


	//   ....[3]....
        /*008c*/ 	.word	0xffffffff


	//   ....[4]....
        /*0090*/ 	.word	0xffffffff


	//   ....[5]....
        /*0094*/ 	.word	0xffffffff


	//   ....[6]....
        /*0098*/ 	.word	0xffffffff


	//----- nvinfo : EIATTR_COOP_GROUP_INSTR_OFFSETS
	.align		4
.L_31:
        /*009c*/ 	.byte	0x04, 0x28
        /*009e*/ 	.short	(.L_33 - .L_32)


	//   ....[0]....
.L_32:
        /*00a0*/ 	.word	0x00000070


	//   ....[1]....
        /*00a4*/ 	.word	0x00000080


	//   ....[2]....
        /*00a8*/ 	.word	0x00000140


	//   ....[3]....
        /*00ac*/ 	.word	0x000002f0


	//   ....[4]....
        /*00b0*/ 	.word	0x00000330


	//   ....[5]....
        /*00b4*/ 	.word	0x000003b0


	//   ....[6]....
        /*00b8*/ 	.word	0x00000980


	//----- nvinfo : EIATTR_REG_RECONFIG
	.align		4
.L_33:
        /*00bc*/ 	.byte	0x01, 0x54
	.zero		2


	//----- nvinfo : EIATTR_SYSCALL_OFFSETS
	.align		4
        /*00c0*/ 	.byte	0x04, 0x46
        /*00c2*/ 	.short	(.L_35 - .L_34)


	//   ....[0]....
.L_34:
        /*00c4*/ 	.word	0x00001970


	//----- nvinfo : EIATTR_MBARRIER_INSTR_OFFSETS
	.align		4
.L_35:
        /*00c8*/ 	.byte	0x04, 0x39
        /*00ca*/ 	.short	(.L_37 - .L_36)


	//   ....[0]....
.L_36:
        /*00cc*/ 	.word	0x00000240
        /*00d0*/ 	.word	0x000000ff
        /*00d4*/ 	.word	0x00000000
        /*00d8*/ 	.short	0x0100
        /*00da*/ 	.byte	0x08
	.zero		1


	//   ....[1]....
        /*00dc*/ 	.word	0x00000250
        /*00e0*/ 	.word	0x000000ff
        /*00e4*/ 	.word	0x00000028
        /*00e8*/ 	.short	0x0100
        /*00ea*/ 	.byte	0x08
	.zero		1


	//   ....[2]....
        /*00ec*/ 	.word	0x00000260
        /*00f0*/ 	.word	0x000000ff
        /*00f4*/ 	.word	0x00000008
        /*00f8*/ 	.short	0x0100
        /*00fa*/ 	.byte	0x08
	.zero		1


	//   ....[3]....
        /*00fc*/ 	.word	0x00000270
        /*0100*/ 	.word	0x000000ff
        /*0104*/ 	.word	0x00000030
        /*0108*/ 	.short	0x0100
        /*010a*/ 	.byte	0x08
	.zero		1


	//   ....[4]....
        /*010c*/ 	.word	0x00000280
        /*0110*/ 	.word	0x000000ff
        /*0114*/ 	.word	0x00000010
        /*0118*/ 	.short	0x0100
        /*011a*/ 	.byte	0x08
	.zero		1


	//   ....[5]....
        /*011c*/ 	.word	0x00000290
        /*0120*/ 	.word	0x000000ff
        /*0124*/ 	.word	0x00000038
        /*0128*/ 	.short	0x0100
        /*012a*/ 	.byte	0x08
	.zero		1


	//   ....[6]....
        /*012c*/ 	.word	0x000002a0
        /*0130*/ 	.word	0x000000ff
        /*0134*/ 	.word	0x00000018
        /*0138*/ 	.short	0x0100
        /*013a*/ 	.byte	0x08
	.zero		1


	//   ....[7]....
        /*013c*/ 	.word	0x000002b0
        /*0140*/ 	.word	0x000000ff
        /*0144*/ 	.word	0x00000040
        /*0148*/ 	.short	0x0100
        /*014a*/ 	.byte	0x08
	.zero		1


	//   ....[8]....
        /*014c*/ 	.word	0x000002c0
        /*0150*/ 	.word	0x000000ff
        /*0154*/ 	.word	0x00000020
        /*0158*/ 	.short	0x0100
        /*015a*/ 	.byte	0x08
	.zero		1


	//   ....[9]....
        /*015c*/ 	.word	0x000002d0
        /*0160*/ 	.word	0x000000ff
        /*0164*/ 	.word	0x00000048
        /*0168*/ 	.short	0x0100
        /*016a*/ 	.byte	0x08
	.zero		1


	//   ....[10]....
        /*016c*/ 	.word	0x00000820
        /*0170*/ 	.word	0x000000ff
        /*0174*/ 	.word	0x00000080
        /*0178*/ 	.short	0x0100
        /*017a*/ 	.byte	0x08
	.zero		1


	//   ....[11]....
        /*017c*/ 	.word	0x000008b0
        /*0180*/ 	.word	0x000000ff
        /*0184*/ 	.word	0x00000088
        /*0188*/ 	.short	0x0100
        /*018a*/ 	.byte	0x08
	.zero		1


	//   ....[12]....
        /*018c*/ 	.word	0x00000900
        /*0190*/ 	.word	0x000000ff
        /*0194*/ 	.word	0x00000060
        /*0198*/ 	.short	0x0100
        /*019a*/ 	.byte	0x09
	.zero		1


	//   ....[13]....
        /*019c*/ 	.word	0x00000910
        /*01a0*/ 	.word	0x000000ff
        /*01a4*/ 	.word	0x00000068
        /*01a8*/ 	.short	0x0100
        /*01aa*/ 	.byte	0x09
	.zero		1


	//   ....[14]....
        /*01ac*/ 	.word	0x00000920
        /*01b0*/ 	.word	0x000000ff
        /*01b4*/ 	.word	0x00000070
        /*01b8*/ 	.short	0x0100
        /*01ba*/ 	.byte	0x09
	.zero		1


	//   ....[15]....
        /*01bc*/ 	.word	0x00000930
        /*01c0*/ 	.word	0x000000ff
        /*01c4*/ 	.word	0x00000078
        /*01c8*/ 	.short	0x0100
        /*01ca*/ 	.byte	0x09
	.zero		1


	//   ....[16]....
        /*01cc*/ 	.word	0x00001830
        /*01d0*/ 	.word	0x000000ff
        /*01d4*/ 	.word	0xfffffff8
        /*01d8*/ 	.short	0x010a
        /*01da*/ 	.byte	0x2b
	.zero		1


	//   ....[17]....
        /*01dc*/ 	.word	0x000019f0
        /*01e0*/ 	.word	0x00000003
        /*01e4*/ 	.word	0x00000000
        /*01e8*/ 	.short	0x010a
        /*01ea*/ 	.byte	0x3f
	.zero		1


	//   ....[18]....
        /*01ec*/ 	.word	0x00001a30
        /*01f0*/ 	.word	0x00000003
        /*01f4*/ 	.word	0x00000000
        /*01f8*/ 	.short	0x010a
        /*01fa*/ 	.byte	0x3f
	.zero		1


	//   ....[19]....
        /*01fc*/ 	.word	0x00002270
        /*0200*/ 	.word	0x000000ff
        /*0204*/ 	.word	0x00000000
        /*0208*/ 	.short	0x010a
        /*020a*/ 	.byte	0x05
	.zero		1


	//   ....[20]....
        /*020c*/ 	.word	0x000022b0
        /*0210*/ 	.word	0x000000ff
        /*0214*/ 	.word	0x00000000
        /*0218*/ 	.short	0x010a
        /*021a*/ 	.byte	0x05
	.zero		1


	//   ....[21]....
        /*021c*/ 	.word	0x00002a50
        /*0220*/ 	.word	0x00000005
        /*0224*/ 	.word	0x00000000
        /*0228*/ 	.short	0x0101
        /*022a*/ 	.byte	0x3f
	.zero		1


	//   ....[22]....
        /*022c*/ 	.word	0x00002b60
        /*0230*/ 	.word	0x00000003
        /*0234*/ 	.word	0x00000000
        /*0238*/ 	.short	0x0101
        /*023a*/ 	.byte	0x29
	.zero		1


	//   ....[23]....
        /*023c*/ 	.word	0x00002c60
        /*0240*/ 	.word	0x00000003
        /*0244*/ 	.word	0x00000000
        /*0248*/ 	.short	0x0101
        /*024a*/ 	.byte	0x3f
	.zero		1


	//   ....[24]....
        /*024c*/ 	.word	0x00002ce0
        /*0250*/ 	.word	0x000000ff
        /*0254*/ 	.word	0x00000008
        /*0258*/ 	.short	0x010a
        /*025a*/ 	.byte	0x2b
	.zero		1


	//   ....[25]....
        /*025c*/ 	.word	0x00005030
        /*0260*/ 	.word	0x00000000
        /*0264*/ 	.word	0x00000000
        /*0268*/ 	.short	0x0101
        /*026a*/ 	.byte	0x29
	.zero		1


	//   ....[26]....
        /*026c*/ 	.word	0x00005a30
        /*0270*/ 	.word	0x0000000b
        /*0274*/ 	.word	0x00000028
        /*0278*/ 	.short	0x010a
        /*027a*/ 	.byte	0x3f
	.zero		1


	//   ....[27]....
        /*027c*/ 	.word	0x00006060
        /*0280*/ 	.word	0x00000006
        /*0284*/ 	.word	0x00000088
        /*0288*/ 	.short	0x0101
        /*028a*/ 	.byte	0x3f
	.zero		1


	//   ....[28]....
        /*028c*/ 	.word	0x00006780
        /*0290*/ 	.word	0x00000007
        /*0294*/ 	.word	0x00000000
        /*0298*/ 	.short	0x010a
        /*029a*/ 	.byte	0x3f
	.zero		1


	//   ....[29]....
        /*029c*/ 	.word	0x00006800
        /*02a0*/ 	.word	0x00000006
        /*02a4*/ 	.word	0x00000000
        /*02a8*/ 	.short	0x010a
        /*02aa*/ 	.byte	0x3f
	.zero		1


	//   ....[30]....
        /*02ac*/ 	.word	0x00006890
        /*02b0*/ 	.word	0x00000007
        /*02b4*/ 	.word	0x00000000
        /*02b8*/ 	.short	0x010a
        /*02ba*/ 	.byte	0x3f
	.zero		1


	//   ....[31]....
        /*02bc*/ 	.word	0x00006920
        /*02c0*/ 	.word	0x00000006
        /*02c4*/ 	.word	0x00000000
        /*02c8*/ 	.short	0x010a
        /*02ca*/ 	.byte	0x3f
	.zero		1


	//   ....[32]....
        /*02cc*/ 	.word	0x000069b0
        /*02d0*/ 	.word	0x00000005
        /*02d4*/ 	.word	0x00000000
        /*02d8*/ 	.short	0x010a
        /*02da*/ 	.byte	0x3f
	.zero		1


	//   ....[33]....
        /*02dc*/ 	.word	0x00006a20
        /*02e0*/ 	.word	0x00000003
        /*02e4*/ 	.word	0xfffffff8
        /*02e8*/ 	.short	0x010a
        /*02ea*/ 	.byte	0x3f
	.zero		1


	//   ....[34]....
        /*02ec*/ 	.word	0x00006a70
        /*02f0*/ 	.word	0x00000003
        /*02f4*/ 	.word	0x00000000
        /*02f8*/ 	.short	0x010a
        /*02fa*/ 	.byte	0x3f
	.zero		1


	//   ....[35]....
        /*02fc*/ 	.word	0x00006ad0
        /*0300*/ 	.word	0x00000005
        /*0304*/ 	.word	0x00000000
        /*0308*/ 	.short	0x010a
        /*030a*/ 	.byte	0x3f
	.zero		1


	//   ....[36]....
        /*030c*/ 	.word	0x00006b30
        /*0310*/ 	.word	0x00000003
        /*0314*/ 	.word	0x00000008
        /*0318*/ 	.short	0x010a
        /*031a*/ 	.byte	0x3f
	.zero		1


	//   ....[37]....
        /*031c*/ 	.word	0x00006c00
        /*0320*/ 	.word	0x0000000b
        /*0324*/ 	.word	0x00000028
        /*0328*/ 	.short	0x010a
        /*032a*/ 	.byte	0x3f
	.zero		1


	//   ....[38]....
        /*032c*/ 	.word	0x00006cd0
        /*0330*/ 	.word	0x00000007
        /*0334*/ 	.word	0x00000000
        /*0338*/ 	.short	0x010a
        /*033a*/ 	.byte	0x3f
	.zero		1


	//   ....[39]....
        /*033c*/ 	.word	0x00006d20
        /*0340*/ 	.word	0x00000006
        /*0344*/ 	.word	0x00000000
        /*0348*/ 	.short	0x010a
        /*034a*/ 	.byte	0x3f
	.zero		1


	//   ....[40]....
        /*034c*/ 	.word	0x00006d70
        /*0350*/ 	.word	0x00000007
        /*0354*/ 	.word	0x00000000
        /*0358*/ 	.short	0x010a
        /*035a*/ 	.byte	0x3f
	.zero		1


	//   ....[41]....
        /*035c*/ 	.word	0x00006dc0
        /*0360*/ 	.word	0x00000006
        /*0364*/ 	.word	0x00000000
        /*0368*/ 	.short	0x010a
        /*036a*/ 	.byte	0x3f
	.zero		1


	//----- nvinfo : EIATTR_NUM_MBARRIERS
	.align		4
.L_37:
        /*036c*/ 	.byte	0x03, 0x38
        /*036e*/ 	.short	0x0010


	//----- nvinfo : EIATTR_EXIT_INSTR_OFFSETS
	.align		4
        /*0370*/ 	.byte	0x04, 0x1c
        /*0372*/ 	.short	(.L_39 - .L_38)


	//   ....[0]....
.L_38:
        /*0374*/ 	.word	0x00001410


	//   ....[1]....
        /*0378*/ 	.word	0x00001470


	//   ....[2]....
        /*037c*/ 	.word	0x00005650


	//   ....[3]....
        /*0380*/ 	.word	0x00005680


	//   ....[4]....
        /*0384*/ 	.word	0x00006a00


	//----- nvinfo : EIATTR_MAX_THREADS
	.align		4
.L_39:
        /*0388*/ 	.byte	0x04, 0x05
        /*038a*/ 	.short	(.L_41 - .L_40)
.L_40:
        /*038c*/ 	.word	0x00000180
        /*0390*/ 	.word	0x00000001
        /*0394*/ 	.word	0x00000001


	//----- nvinfo : EIATTR_CRS_STACK_SIZE
	.align		4
.L_41:
        /*0398*/ 	.byte	0x04, 0x1e
        /*039a*/ 	.short	(.L_43 - .L_42)
.L_42:
        /*039c*/ 	.word	0x00000000


	//----- nvinfo : EIATTR_CBANK_PARAM_SIZE
	.align		4
.L_43:
        /*03a0*/ 	.byte	0x03, 0x19
        /*03a2*/ 	.short	0x0470


	//----- nvinfo : EIATTR_PARAM_CBANK
	.align		4
        /*03a4*/ 	.byte	0x04, 0x0a
        /*03a6*/ 	.short	(.L_45 - .L_44)
	.align		4
.L_44:
        /*03a8*/ 	.word	index@(.nv.constant0._ZN7cutlass13device_kernelINS_4gemm6kernel13GemmUniversalIN4cute5tupleIJiiiiEEENS1_10collective13CollectiveMmaINS1_34MainloopSm90TmaGmmaWarpSpecializedILi5ENS5_IJNS4_1CILi2EEESB_NSA_ILi1EEEEEENS1_32KernelTmaWarpSpecializedPingpongEEENS5_IJNSA_ILi64EEESG_NSA_ILi128EEEEEENS_10tfloat32_tENS5_IJlSC_lEEESJ_SK_NS4_8TiledMMAINS4_8MMA_AtomIJNS4_4SM904GMMA29MMA_64x64x8_F32TF32TF32_SS_TNILNSO_7ScaleInE1ELSQ_1EEEEEENS4_6LayoutINS5_IJSC_SC_SC_EEENS5_IJNSA_ILi0EEESV_SV_EEEEENS5_IJNS4_10UnderscoreESY_SY_EEEEENS4_23SM90_TMA_LOAD_MULTICASTENS4_14ComposedLayoutINS4_7SwizzleILi3ELi4ELi3EEENS4_18smem_ptr_flag_bitsILi32EEENST_INS5_IJNSA_ILi8EEENSA_ILi32EEEEEENS5_IJS18_SC_EEEEEEEvNS4_8identityES11_S1C_vS1D_EENS_8epilogue10collective6detail29Sm90TmaWarpSpecializedAdapterINS1G_15DefaultEpilogueISJ_SK_SK_NS1F_6thread17LinearCombinationISJ_Li1EffLNS1K_9ScaleType4KindE0ELNS_15FloatRoundStyleE2ESJ_EENS1_15EpilogueDefaultEEEEEvvEEEEvNT_6ParamsE)
        /*03ac*/ 	.short	0x0210
        /*03ae*/ 	.short	0x0470


	//----- nvinfo : EIATTR_SW_WAR
	.align		4
.L_45:
        /*03b0*/ 	.byte	0x04, 0x36
        /*03b2*/ 	.short	(.L_47 - .L_46)
.L_46:
        /*03b4*/ 	.word	0x00000008
.L_47:


//--------------------- .nv.callgraph             --------------------------
	.section	.nv.callgraph,"",@"SHT_CUDA_CALLGRAPH"
	.align	4
	.sectionentsize	8
	.align		4
        /*0000*/ 	.word	0x00000000
	.align		4
        /*0004*/ 	.word	0xffffffff
	.align		4
        /*0008*/ 	.word	index@(_ZN7cutlass13device_kernelINS_4gemm6kernel13GemmUniversalIN4cute5tupleIJiiiiEEENS1_10collective13CollectiveMmaINS1_34MainloopSm90TmaGmmaWarpSpecializedILi5ENS5_IJNS4_1CILi2EEESB_NSA_ILi1EEEEEENS1_32KernelTmaWarpSpecializedPingpongEEENS5_IJNSA_ILi64EEESG_NSA_ILi128EEEEEENS_10tfloat32_tENS5_IJlSC_lEEESJ_SK_NS4_8TiledMMAINS4_8MMA_AtomIJNS4_4SM904GMMA29MMA_64x64x8_F32TF32TF32_SS_TNILNSO_7ScaleInE1ELSQ_1EEEEEENS4_6LayoutINS5_IJSC_SC_SC_EEENS5_IJNSA_ILi0EEESV_SV_EEEEENS5_IJNS4_10UnderscoreESY_SY_EEEEENS4_23SM90_TMA_LOAD_MULTICASTENS4_14ComposedLayoutINS4_7SwizzleILi3ELi4ELi3EEENS4_18smem_ptr_flag_bitsILi32EEENST_INS5_IJNSA_ILi8EEENSA_ILi32EEEEEENS5_IJS18_SC_EEEEEEEvNS4_8identityES11_S1C_vS1D_EENS_8epilogue10collective6detail29Sm90TmaWarpSpecializedAdapterINS1G_15DefaultEpilogueISJ_SK_SK_NS1F_6thread17LinearCombinationISJ_Li1EffLNS1K_9ScaleType4KindE0ELNS_15FloatRoundStyleE2ESJ_EENS1_15EpilogueDefaultEEEEEvvEEEEvNT_6ParamsE)
	.align		4
        /*000c*/ 	.word	index@(__assertfail)
	.align		4
        /*0010*/ 	.word	0x00000000
	.align		4
        /*0014*/ 	.word	0xfffffffe
	.align		4
        /*0018*/ 	.word	0x00000000
	.align		4
        /*001c*/ 	.word	0xfffffffd
	.align		4
        /*0020*/ 	.word	0x00000000
	.align		4
        /*0024*/ 	.word	0xfffffffc


//--------------------- .nv.constant4             --------------------------
	.section	.nv.constant4,"a",@progbits
	.align	8
	.align		8
.nv.constant4:
        /*0000*/ 	.dword	__assertfail
	.align		8
        /*0008*/ 	.dword	__unnamed_1
	.align		8
        /*0010*/ 	.dword	_ZN39_INTERNAL_527e298f_4_k_cu_bd8e85be_69854cuda3std3__45__cpo5beginE
	.align		8
        /*0018*/ 	.dword	_ZN39_INTERNAL_527e298f_4_k_cu_bd8e85be_69854cuda3std3__45__cpo3endE
	.align		8
        /*0020*/ 	.dword	_ZN39_INTERNAL_527e298f_4_k_cu_bd8e85be_69854cuda3std3__45__cpo6cbeginE
	.align		8
        /*0028*/ 	.dword	_ZN39_INTERNAL_527e298f_4_k_cu_bd8e85be_69854cuda3std3__45__cpo4cendE
	.align		8
        /*0030*/ 	.dword	_ZN39_INTERNAL_527e298f_4_k_cu_bd8e85be_69854cuda3std3__441_GLOBAL__N__527e298f_4_k_cu_bd8e85be_69856ignoreE
	.align		8
        /*0038*/ 	.dword	_ZN39_INTERNAL_527e298f_4_k_cu_bd8e85be_69854cuda3std3__419piecewise_constructE
	.align		8
        /*0040*/ 	.dword	_ZN39_INTERNAL_527e298f_4_k_cu_bd8e85be_69854cuda3std3__48in_placeE
	.align		8
        /*0048*/ 	.dword	_ZN39_INTERNAL_527e298f_4_k_cu_bd8e85be_69854cuda3std6ranges3__45__cpo4swapE
	.align		8
        /*0050*/ 	.dword	_ZN39_INTERNAL_527e298f_4_k_cu_bd8e85be_69854cuda3std6ranges3__45__cpo9iter_moveE
	.align		8
        /*0058*/ 	.dword	_ZN39_INTERNAL_527e298f_4_k_cu_bd8e85be_69854cute7productE
	.align		8
        /*0060*/ 	.dword	_ZN39_INTERNAL_527e298f_4_k_cu_bd8e85be_69854cute1_E
	.align		8
        /*0068*/ 	.dword	$str$22
	.align		8
        /*0070*/ 	.dword	$str$23


//--------------------- .text._ZN7cutlass13device_kernelINS_4gemm6kernel13GemmUniversalIN4cute5tupleIJiiiiEEENS1_10collective13CollectiveMmaINS1_34MainloopSm90TmaGmmaWarpSpecializedILi5ENS5_IJNS4_1CILi2EEESB_NSA_ILi1EEEEEENS1_32KernelTmaWarpSpecializedPingpongEEENS5_IJNSA_ILi64EEESG_NSA_ILi128EEEEEENS_10tfloat32_tENS5_IJlSC_lEEESJ_SK_NS4_8TiledMMAINS4_8MMA_AtomIJNS4_4SM904GMMA29MMA_64x64x8_F32TF32TF32_SS_TNILNSO_7ScaleInE1ELSQ_1EEEEEENS4_6LayoutINS5_IJSC_SC_SC_EEENS5_IJNSA_ILi0EEESV_SV_EEEEENS5_IJNS4_10UnderscoreESY_SY_EEEEENS4_23SM90_TMA_LOAD_MULTICASTENS4_14ComposedLayoutINS4_7SwizzleILi3ELi4ELi3EEENS4_18smem_ptr_flag_bitsILi32EEENST_INS5_IJNSA_ILi8EEENSA_ILi32EEEEEENS5_IJS18_SC_EEEEEEEvNS4_8identityES11_S1C_vS1D_EENS_8epilogue10collective6detail29Sm90TmaWarpSpecializedAdapterINS1G_15DefaultEpilogueISJ_SK_SK_NS1F_6thread17LinearCombinationISJ_Li1EffLNS1K_9ScaleType4KindE0ELNS_15FloatRoundStyleE2ESJ_EENS1_15EpilogueDefaultEEEEEvvEEEEvNT_6ParamsE --------------------------
	.section	.text._ZN7cutlass13device_kernelINS_4gemm6kernel13GemmUniversalIN4cute5tupleIJiiiiEEENS1_10collective13CollectiveMmaINS1_34MainloopSm90TmaGmmaWarpSpecializedILi5ENS5_IJNS4_1CILi2EEESB_NSA_ILi1EEEEEENS1_32KernelTmaWarpSpecializedPingpongEEENS5_IJNSA_ILi64EEESG_NSA_ILi128EEEEEENS_10tfloat32_tENS5_IJlSC_lEEESJ_SK_NS4_8TiledMMAINS4_8MMA_AtomIJNS4_4SM904GMMA29MMA_64x64x8_F32TF32TF32_SS_TNILNSO_7ScaleInE1ELSQ_1EEEEEENS4_6LayoutINS5_IJSC_SC_SC_EEENS5_IJNSA_ILi0EEESV_SV_EEEEENS5_IJNS4_10UnderscoreESY_SY_EEEEENS4_23SM90_TMA_LOAD_MULTICASTENS4_14ComposedLayoutINS4_7SwizzleILi3ELi4ELi3EEENS4_18smem_ptr_flag_bitsILi32EEENST_INS5_IJNSA_ILi8EEENSA_ILi32EEEEEENS5_IJS18_SC_EEEEEEEvNS4_8identityES11_S1C_vS1D_EENS_8epilogue10collective6detail29Sm90TmaWarpSpecializedAdapterINS1G_15DefaultEpilogueISJ_SK_SK_NS1F_6thread17LinearCombinationISJ_Li1EffLNS1K_9ScaleType4KindE0ELNS_15FloatRoundStyleE2ESJ_EENS1_15EpilogueDefaultEEEEEvvEEEEvNT_6ParamsE,"ax",@progbits
	.align	128
.text._ZN7cutlass13device_kernelINS_4gemm6kernel13GemmUniversalIN4cute5tupleIJiiiiEEENS1_10collective13CollectiveMmaINS1_34MainloopSm90TmaGmmaWarpSpecializedILi5ENS5_IJNS4_1CILi2EEESB_NSA_ILi1EEEEEENS1_32KernelTmaWarpSpecializedPingpongEEENS5_IJNSA_ILi64EEESG_NSA_ILi128EEEEEENS_10tfloat32_tENS5_IJlSC_lEEESJ_SK_NS4_8TiledMMAINS4_8MMA_AtomIJNS4_4SM904GMMA29MMA_64x64x8_F32TF32TF32_SS_TNILNSO_7ScaleInE1ELSQ_1EEEEEENS4_6LayoutINS5_IJSC_SC_SC_EEENS5_IJNSA_ILi0EEESV_SV_EEEEENS5_IJNS4_10UnderscoreESY_SY_EEEEENS4_23SM90_TMA_LOAD_MULTICASTENS4_14ComposedLayoutINS4_7SwizzleILi3ELi4ELi3EEENS4_18smem_ptr_flag_bitsILi32EEENST_INS5_IJNSA_ILi8EEENSA_ILi32EEEEEENS5_IJS18_SC_EEEEEEEvNS4_8identityES11_S1C_vS1D_EENS_8epilogue10collective6detail29Sm90TmaWarpSpecializedAdapterINS1G_15DefaultEpilogueISJ_SK_SK_NS1F_6thread17LinearCombinationISJ_Li1EffLNS1K_9ScaleType4KindE0ELNS_15FloatRoundStyleE2ESJ_EENS1_15EpilogueDefaultEEEEEvvEEEEvNT_6ParamsE:
        .type           _ZN7cutlass13device_kernelINS_4gemm6kernel13GemmUniversalIN4cute5tupleIJiiiiEEENS1_10collective13CollectiveMmaINS1_34MainloopSm90TmaGmmaWarpSpecializedILi5ENS5_IJNS4_1CILi2EEESB_NSA_ILi1EEEEEENS1_32KernelTmaWarpSpecializedPingpongEEENS5_IJNSA_ILi64EEESG_NSA_ILi128EEEEEENS_10tfloat32_tENS5_IJlSC_lEEESJ_SK_NS4_8TiledMMAINS4_8MMA_AtomIJNS4_4SM904GMMA29MMA_64x64x8_F32TF32TF32_SS_TNILNSO_7ScaleInE1ELSQ_1EEEEEENS4_6LayoutINS5_IJSC_SC_SC_EEENS5_IJNSA_ILi0EEESV_SV_EEEEENS5_IJNS4_10UnderscoreESY_SY_EEEEENS4_23SM90_TMA_LOAD_MULTICASTENS4_14ComposedLayoutINS4_7SwizzleILi3ELi4ELi3EEENS4_18smem_ptr_flag_bitsILi32EEENST_INS5_IJNSA_ILi8EEENSA_ILi32EEEEEENS5_IJS18_SC_EEEEEEEvNS4_8identityES11_S1C_vS1D_EENS_8epilogue10collective6detail29Sm90TmaWarpSpecializedAdapterINS1G_15DefaultEpilogueISJ_SK_SK_NS1F_6thread17LinearCombinationISJ_Li1EffLNS1K_9ScaleType4KindE0ELNS_15FloatRoundStyleE2ESJ_EENS1_15EpilogueDefaultEEEEEvvEEEEvNT_6ParamsE,@function
        .size           _ZN7cutlass13device_kernelINS_4gemm6kernel13GemmUniversalIN4cute5tupleIJiiiiEEENS1_10collective13CollectiveMmaINS1_34MainloopSm90TmaGmmaWarpSpecializedILi5ENS5_IJNS4_1CILi2EEESB_NSA_ILi1EEEEEENS1_32KernelTmaWarpSpecializedPingpongEEENS5_IJNSA_ILi64EEESG_NSA_ILi128EEEEEENS_10tfloat32_tENS5_IJlSC_lEEESJ_SK_NS4_8TiledMMAINS4_8MMA_AtomIJNS4_4SM904GMMA29MMA_64x64x8_F32TF32TF32_SS_TNILNSO_7ScaleInE1ELSQ_1EEEEEENS4_6LayoutINS5_IJSC_SC_SC_EEENS5_IJNSA_ILi0EEESV_SV_EEEEENS5_IJNS4_10UnderscoreESY_SY_EEEEENS4_23SM90_TMA_LOAD_MULTICASTENS4_14ComposedLayoutINS4_7SwizzleILi3ELi4ELi3EEENS4_18smem_ptr_flag_bitsILi32EEENST_INS5_IJNSA_ILi8EEENSA_ILi32EEEEEENS5_IJS18_SC_EEEEEEEvNS4_8identityES11_S1C_vS1D_EENS_8epilogue10collective6detail29Sm90TmaWarpSpecializedAdapterINS1G_15DefaultEpilogueISJ_SK_SK_NS1F_6thread17LinearCombinationISJ_Li1EffLNS1K_9ScaleType4KindE0ELNS_15FloatRoundStyleE2ESJ_EENS1_15EpilogueDefaultEEEEEvvEEEEvNT_6ParamsE,(.L_x_139 - _ZN7cutlass13device_kernelINS_4gemm6kernel13GemmUniversalIN4cute5tupleIJiiiiEEENS1_10collective13CollectiveMmaINS1_34MainloopSm90TmaGmmaWarpSpecializedILi5ENS5_IJNS4_1CILi2EEESB_NSA_ILi1EEEEEENS1_32KernelTmaWarpSpecializedPingpongEEENS5_IJNSA_ILi64EEESG_NSA_ILi128EEEEEENS_10tfloat32_tENS5_IJlSC_lEEESJ_SK_NS4_8TiledMMAINS4_8MMA_AtomIJNS4_4SM904GMMA29MMA_64x64x8_F32TF32TF32_SS_TNILNSO_7ScaleInE1ELSQ_1EEEEEENS4_6LayoutINS5_IJSC_SC_SC_EEENS5_IJNSA_ILi0EEESV_SV_EEEEENS5_IJNS4_10UnderscoreESY_SY_EEEEENS4_23SM90_TMA_LOAD_MULTICASTENS4_14ComposedLayoutINS4_7SwizzleILi3ELi4ELi3EEENS4_18smem_ptr_flag_bitsILi32EEENST_INS5_IJNSA_ILi8EEENSA_ILi32EEEEEENS5_IJS18_SC_EEEEEEEvNS4_8identityES11_S1C_vS1D_EENS_8epilogue10collective6detail29Sm90TmaWarpSpecializedAdapterINS1G_15DefaultEpilogueISJ_SK_SK_NS1F_6thread17LinearCombinationISJ_Li1EffLNS1K_9ScaleType4KindE0ELNS_15FloatRoundStyleE2ESJ_EENS1_15EpilogueDefaultEEEEEvvEEEEvNT_6ParamsE)
        .other          _ZN7cutlass13device_kernelINS_4gemm6kernel13GemmUniversalIN4cute5tupleIJiiiiEEENS1_10collective13CollectiveMmaINS1_34MainloopSm90TmaGmmaWarpSpecializedILi5ENS5_IJNS4_1CILi2EEESB_NSA_ILi1EEEEEENS1_32KernelTmaWarpSpecializedPingpongEEENS5_IJNSA_ILi64EEESG_NSA_ILi128EEEEEENS_10tfloat32_tENS5_IJlSC_lEEESJ_SK_NS4_8TiledMMAINS4_8MMA_AtomIJNS4_4SM904GMMA29MMA_64x64x8_F32TF32TF32_SS_TNILNSO_7ScaleInE1ELSQ_1EEEEEENS4_6LayoutINS5_IJSC_SC_SC_EEENS5_IJNSA_ILi0EEESV_SV_EEEEENS5_IJNS4_10UnderscoreESY_SY_EEEEENS4_23SM90_TMA_LOAD_MULTICASTENS4_14ComposedLayoutINS4_7SwizzleILi3ELi4ELi3EEENS4_18smem_ptr_flag_bitsILi32EEENST_INS5_IJNSA_ILi8EEENSA_ILi32EEEEEENS5_IJS18_SC_EEEEEEEvNS4_8identityES11_S1C_vS1D_EENS_8epilogue10collective6detail29Sm90TmaWarpSpecializedAdapterINS1G_15DefaultEpilogueISJ_SK_SK_NS1F_6thread17LinearCombinationISJ_Li1EffLNS1K_9ScaleType4KindE0ELNS_15FloatRoundStyleE2ESJ_EENS1_15EpilogueDefaultEEEEEvvEEEEvNT_6ParamsE,@"STO_CUDA_ENTRY STV_DEFAULT"
_ZN7cutlass13device_kernelINS_4gemm6kernel13GemmUniversalIN4cute5tupleIJiiiiEEENS1_10collective13CollectiveMmaINS1_34MainloopSm90TmaGmmaWarpSpecializedILi5ENS5_IJNS4_1CILi2EEESB_NSA_ILi1EEEEEENS1_32KernelTmaWarpSpecializedPingpongEEENS5_IJNSA_ILi64EEESG_NSA_ILi128EEEEEENS_10tfloat32_tENS5_IJlSC_lEEESJ_SK_NS4_8TiledMMAINS4_8MMA_AtomIJNS4_4SM904GMMA29MMA_64x64x8_F32TF32TF32_SS_TNILNSO_7ScaleInE1ELSQ_1EEEEEENS4_6LayoutINS5_IJSC_SC_SC_EEENS5_IJNSA_ILi0EEESV_SV_EEEEENS5_IJNS4_10UnderscoreESY_SY_EEEEENS4_23SM90_TMA_LOAD_MULTICASTENS4_14ComposedLayoutINS4_7SwizzleILi3ELi4ELi3EEENS4_18smem_ptr_flag_bitsILi32EEENST_INS5_IJNSA_ILi8EEENSA_ILi32EEEEEENS5_IJS18_SC_EEEEEEEvNS4_8identityES11_S1C_vS1D_EENS_8epilogue10collective6detail29Sm90TmaWarpSpecializedAdapterINS1G_15DefaultEpilogueISJ_SK_SK_NS1F_6thread17LinearCombinationISJ_Li1EffLNS1K_9ScaleType4KindE0ELNS_15FloatRoundStyleE2ESJ_EENS1_15EpilogueDefaultEEEEEvvEEEEvNT_6ParamsE:
[----:B------:R-:W0:Y:S02]  /*0000*/  LDC R1, c[0x0][0x28] ;  /* 0x00000a00ff017b82 */ /* 0x000e240000000800 */
[----:B0-----:R-:W-:Y:S01]  /*0010*/  VIADD R1, R1, 0xfffffff8 ;  /* 0xfffffff801017836 */ /* 0x001fe20000000000 */
[----:B------:R-:W0:Y:S01]  /*0020*/  S2R R4, SR_TID.X ;  /* 0x0000000000047919 */ /* 0x000e220000002100 */
[----:B------:R-:W-:Y:S01]  /*0030*/  ELECT P0, URZ, PT ;  /* 0x00000000003f782f */ /* 0x000fe20003800000 */
[----:B------:R-:W-:Y:S01]  /*0040*/  BSSY B0, `(.L_x_0) ;  /* 0x000000f000007945 */ /* 0x000fe20003800000 */
[--C-:B0-----:R-:W-:Y:S02]  /*0050*/  SHF.R.U32.HI R0, RZ, 0x5, R4.reuse ;  /* 0x00000005ff007819 */ /* 0x101fe40000011604 */
[----:B------:R-:W-:-:S03]  /*0060*/  SHF.R.U32.HI R7, RZ, 0x7, R4 ;  /* 0x00000007ff077819 */ /* 0x000fc60000011604 */
[----:B------:R-:W0:Y:S04]  /*0070*/  SHFL.IDX PT, R2, R0, RZ, 0x1f ;  /* 0x00001fff00027589 */ /* 0x000e2800000e0000 */
[----:B------:R1:W2:Y:S01]  /*0080*/  SHFL.IDX PT, R10, R7, RZ, 0x1f ;  /* 0x00001fff070a7589 */ /* 0x0002a200000e0000 */
[----:B0-----:R-:W-:-:S13]  /*0090*/  ISETP.NE.OR P0, PT, R2, RZ, !P0 ;  /* 0x000000ff0200720c */ /* 0x001fda0004705670 */
[----:B-12---:R-:W-:Y:S05]  /*00a0*/  @P0 BRA `(.L_x_1) ;  /* 0x0000000000200947 */ /* 0x006fea0003800000 */
[----:B------:R-:W-:Y:S02]  /*00b0*/  ULDC.64 UR4, c[0x0][0x198] ;  /* 0x0000660000047ab9 */ /* 0x000fe40000000a00 */
[----:B------:R-:W-:Y:S02]  /*00c0*/  UIADD3 UR6, UP0, UR4, 0xf0, URZ ;  /* 0x000000f004067890 */ /* 0x000fe4000ff1e03f */
[----:B------:R-:W-:Y:S02]  /*00d0*/  UIADD3 UR4, UP1, UR4, 0x1f0, URZ ;  /* 0x000001f004047890 */ /* 0x000fe4000ff3e03f */
[----:B------:R-:W-:Y:S02]  /*00e0*/  UIADD3.X UR7, URZ, UR5, URZ, UP0, !UPT ;  /* 0x000000053f077290 */ /* 0x000fe400087fe43f */
[----:B------:R-:W-:-:S07]  /*00f0*/  UIADD3.X UR5, URZ, UR5, URZ, UP1, !UPT ;  /* 0x000000053f057290 */ /* 0x000fce0008ffe43f */
[----:B------:R0:W-:Y:S02]  /*0100*/  UTMACCTL.PF [UR6] ;  /* 0x00000000060079b9 */ /* 0x0001e40008040000 */
[----:B------:R0:W-:Y:S02]  /*0110*/  UTMACCTL.PF [UR4] ;  /* 0x00000000040079b9 */ /* 0x0001e40008040000 */
[----:B0-----:R-:W-:Y:S01]  /*0120*/  NOP ;  /* 0x0000000000007918 */ /* 0x001fe20000000000 */
.L_x_1:
[----:B------:R-:W-:Y:S05]  /*0130*/  BSYNC B0 ;  /* 0x0000000000007941 */ /* 0x000fea0003800000 */
.L_x_0:
[----:B------:R-:W0:Y:S02]  /*0140*/  SHFL.IDX PT, R9, R0, RZ, 0x1f ;  /* 0x00001fff00097589 */ /* 0x000e2400000e0000 */
[----:B0-----:R-:W-:-:S13]  /*0150*/  ISETP.NE.AND P0, PT, R9, RZ, PT ;  /* 0x000000ff0900720c */ /* 0x001fda0003f05270 */
[----:B------:R-:W-:Y:S05]  /*0160*/  @P0 BRA `(.L_x_2) ;  /* 0x0000000000600947 */ /* 0x000fea0003800000 */
[----:B------:R-:W0:Y:S01]  /*0170*/  S2UR UR8, SR_CgaCtaId ;  /* 0x00000000000879c3 */ /* 0x000e220000008800 */
[----:B------:R-:W-:Y:S01]  /*0180*/  UMOV UR4, 0x400 ;  /* 0x0000040000047882 */ /* 0x000fe20000000000 */
[----:B------:R-:W-:Y:S01]  /*0190*/  UMOV UR5, 0x1 ;  /* 0x0000000100057882 */ /* 0x000fe20000000000 */
[----:B------:R-:W-:Y:S01]  /*01a0*/  UMOV UR6, 0x3 ;  /* 0x0000000300067882 */ /* 0x000fe20000000000 */
[----:B------:R-:W-:Y:S01]  /*01b0*/  ELECT P0, URZ, PT ;  /* 0x00000000003f782f */ /* 0x000fe20003800000 */
[----:B------:R-:W-:-:S04]  /*01c0*/  UIADD3 UR6, -UR6, 0x100000, URZ ;  /* 0x0010000006067890 */ /* 0x000fc8000fffe13f */
[----:B------:R-:W-:Y:S02]  /*01d0*/  USHF.L.U32 UR7, UR6, 0xb, URZ ;  /* 0x0000000b06077899 */ /* 0x000fe4000800063f */
[----:B------:R-:W-:Y:S02]  /*01e0*/  USHF.L.U32 UR6, UR6, 0x1, URZ ;  /* 0x0000000106067899 */ /* 0x000fe4000800063f */
[----:B0-----:R-:W-:Y:S02]  /*01f0*/  ULEA UR8, UR8, UR4, 0x18 ;  /* 0x0000000408087291 */ /* 0x001fe4000f8ec03f */
[----:B------:R-:W-:-:S04]  /*0200*/  UIADD3 UR4, -UR5, 0x100000, URZ ;  /* 0x0010000005047890 */ /* 0x000fc8000fffe13f */
[----:B------:R-:W-:Y:S02]  /*0210*/  USHF.L.U32 UR5, UR4, 0xb, URZ ;  /* 0x0000000b04057899 */ /* 0x000fe4000800063f */
[----:B------:R-:W-:Y:S01]  /*0220*/  USHF.L.U32 UR4, UR4, 0x1, URZ ;  /* 0x0000000104047899 */ /* 0x000fe2000800063f */
[----:B------:R-:W0:Y:S11]  /*0230*/  FENCE.VIEW.ASYNC.S ;  /* 0x00000000000073c6 */ /* 0x000e360000000000 */
[----:B0-----:R0:W1:Y:S01]  /*0240*/  SYNCS.EXCH.64 URZ, [UR8], UR4 ;  /* 0x00000004083f75b2 */ /* 0x0010620008000100 */
[----:B------:R0:W2:Y:S01]  /*0250*/  SYNCS.EXCH.64 URZ, [UR8+0x28], UR6 ;  /* 0x00002806083f75b2 */ /* 0x0000a20008000100 */
[----:B------:R0:W3:Y:S01]  /*0260*/  SYNCS.EXCH.64 URZ, [UR8+0x8], UR4 ;  /* 0x00000804083f75b2 */ /* 0x0000e20008000100 */
[----:B------:R0:W4:Y:S01]  /*0270*/  SYNCS.EXCH.64 URZ, [UR8+0x30], UR6 ;  /* 0x00003006083f75b2 */ /* 0x0001220008000100 */
[----:B------:R0:W0:Y:S01]  /*0280*/  SYNCS.EXCH.64 URZ, [UR8+0x10], UR4 ;  /* 0x00001004083f75b2 */ /* 0x0000220008000100 */
[----:B------:R0:W0:Y:S01]  /*0290*/  SYNCS.EXCH.64 URZ, [UR8+0x38], UR6 ;  /* 0x00003806083f75b2 */ /* 0x0000220008000100 */
[----:B------:R0:W0:Y:S01]  /*02a0*/  SYNCS.EXCH.64 URZ, [UR8+0x18], UR4 ;  /* 0x00001804083f75b2 */ /* 0x0000220008000100 */
[----:B------:R0:W0:Y:S01]  /*02b0*/  SYNCS.EXCH.64 URZ, [UR8+0x40], UR6 ;  /* 0x00004006083f75b2 */ /* 0x0000220008000100 */
[----:B------:R0:W0:Y:S01]  /*02c0*/  SYNCS.EXCH.64 URZ, [UR8+0x20], UR4 ;  /* 0x00002004083f75b2 */ /* 0x0000220008000100 */
[----:B------:R0:W0:Y:S01]  /*02d0*/  SYNCS.EXCH.64 URZ, [UR8+0x48], UR6 ;  /* 0x00004806083f75b2 */ /* 0x0000220008000100 */
[----:B------:R-:W-:Y:S01]  /*02e0*/  NOP ;  /* 0x0000000000007918 */ /* 0x000fe20000000000 */
.L_x_2:
[----:B------:R-:W5:Y:S01]  /*02f0*/  SHFL.IDX PT, R12, R0, RZ, 0x1f ;  /* 0x00001fff000c7589 */ /* 0x000f6200000e0000 */
[----:B------:R-:W1:Y:S01]  /*0300*/  S2UR UR12, SR_CTAID.X ;  /* 0x00000000000c79c3 */ /* 0x000e620000002500 */
[----:B------:R-:W-:Y:S02]  /*0310*/  SHF.R.S32.HI R3, RZ, 0x1f, R4 ;  /* 0x0000001fff037819 */ /* 0x000fe40000011404 */
[----:B------:R-:W-:Y:S01]  /*0320*/  ELECT P0, URZ, PT ;  /* 0x00000000003f782f */ /* 0x000fe20003800000 */
[----:B------:R-:W2:Y:S01]  /*0330*/  SHFL.IDX PT, R11, R0, RZ, 0x1f ;  /* 0x00001fff000b7589 */ /* 0x000ea200000e0000 */
[----:B0-----:R-:W-:Y:S01]  /*0340*/  ULDC UR4, c[0x0][0x150] ;  /* 0x0000540000047ab9 */ /* 0x001fe20000000800 */
[----:B------:R-:W-:Y:S02]  /*0350*/  LEA.HI R3, R3, R4, RZ, 0x7 ;  /* 0x0000000403037211 */ /* 0x000fe400078f38ff */
[----:B------:R-:W-:Y:S01]  /*0360*/  ELECT P1, URZ, PT ;  /* 0x00000000003f782f */ /* 0x000fe20003820000 */
[----:B------:R-:W0:Y:S01]  /*0370*/  S2R R6, SR_CTAID.Y ;  /* 0x0000000000067919 */ /* 0x000e220000002600 */
[----:B------:R-:W3:Y:S01]  /*0380*/  LDC R14, c[0x0][0x144] ;  /* 0x00005100ff0e7b82 */ /* 0x000ee20000000800 */
[----:B------:R-:W-:Y:S01]  /*0390*/  LOP3.LUT R3, R3, 0xffffff80, RZ, 0xc0, !PT ;  /* 0xffffff8003037812 */ /* 0x000fe200078ec0ff */
[----:B------:R-:W-:Y:S01]  /*03a0*/  UMOV UR11, 0x80 ;  /* 0x00000080000b7882 */ /* 0x000fe20000000000 */
[----:B------:R-:W4:Y:S01]  /*03b0*/  SHFL.IDX PT, R16, R7, RZ, 0x1f ;  /* 0x00001fff07107589 */ /* 0x000f2200000e0000 */
[----:B------:R-:W-:Y:S01]  /*03c0*/  NOP ;  /* 0x0000000000007918 */ /* 0x000fe20000000000 */
[----:B------:R-:W-:Y:S01]  /*03d0*/  NOP ;  /* 0x0000000000007918 */ /* 0x000fe20000000000 */
[----:B------:R-:W-:Y:S01]  /*03e0*/  IMAD.IADD R5, R4, 0x1, -R3 ;  /* 0x0000000104057824 */ /* 0x000fe200078e0a03 */
[C---:B------:R-:W-:Y:S01]  /*03f0*/  ISETP.NE.AND P4, PT, R10.reuse, RZ, PT ;  /* 0x000000ff0a00720c */ /* 0x040fe20003f85270 */
[----:B------:R-:W4:Y:S01]  /*0400*/  LDC R15, c[0x0][0x140] ;  /* 0x00005000ff0f7b82 */ /* 0x000f220000000800 */
[----:B------:R-:W-:-:S02]  /*0410*/  VIADD R36, R10, 0xffffffff ;  /* 0xffffffff0a247836 */ /* 0x000fc40000000000 */
[----:B------:R-:W-:Y:S01]  /*0420*/  SHF.R.S32.HI R8, RZ, 0x1f, R5 ;  /* 0x0000001fff087819 */ /* 0x000fe20000011405 */
[----:B------:R-:W-:Y:S02]  /*0430*/  IMAD.MOV.U32 R57, RZ, RZ, 0x1 ;  /* 0x00000001ff397424 */ /* 0x000fe400078e00ff */
[----:B------:R-:W-:Y:S02]  /*0440*/  ISETP.GE.U32.AND P6, PT, R36, 0x2, PT ;  /* 0x000000022400780c */ /* 0x000fe40003fc6070 */
[----:B-----5:R-:W-:Y:S01]  /*0450*/  ISETP.NE.OR P0, PT, R12, RZ, !P0 ;  /* 0x000000ff0c00720c */ /* 0x020fe20004705670 */
[----:B------:R-:W5:Y:S01]  /*0460*/  LDC R25, c[0x0][0x148] ;  /* 0x00005200ff197b82 */ /* 0x000f620000000800 */
[----:B-1----:R-:W-:Y:S02]  /*0470*/  I2FP.F32.U32 R12, UR12 ;  /* 0x0000000c000c7c45 */ /* 0x002fe40008201000 */
[----:B------:R-:W-:Y:S02]  /*0480*/  LEA.HI R3, R8, R5, RZ, 0x3 ;  /* 0x0000000508037211 */ /* 0x000fe400078f18ff */
[----:B--2---:R-:W-:Y:S01]  /*0490*/  ISETP.NE.OR P1, PT, R11, RZ, !P1 ;  /* 0x000000ff0b00720c */ /* 0x004fe20004f25670 */
[----:B------:R-:W-:Y:S01]  /*04a0*/  FMUL R13, R12, UR4 ;  /* 0x000000040c0d7c20 */ /* 0x000fe20008400000 */
[--C-:B------:R-:W-:Y:S01]  /*04b0*/  SHF.R.S32.HI R0, RZ, 0x3, R3.reuse ;  /* 0x00000003ff007819 */ /* 0x100fe20000011403 */
[----:B------:R-:W-:Y:S01]  /*04c0*/  ULDC UR4, c[0x0][0x154] ;  /* 0x0000550000047ab9 */ /* 0x000fe20000000800 */
[----:B------:R-:W-:-:S02]  /*04d0*/  SHF.R.S32.HI R3, RZ, 0x1f, R3 ;  /* 0x0000001fff037819 */ /* 0x000fc40000011403 */
[----:B------:R-:W-:Y:S01]  /*04e0*/  SHF.R.S32.HI R12, RZ, 0x1f, R9 ;  /* 0x0000001fff0c7819 */ /* 0x000fe20000011409 */
[----:B------:R-:W1:Y:S01]  /*04f0*/  F2I.U32.TRUNC.NTZ R13, R13 ;  /* 0x0000000d000d7305 */ /* 0x000e62000020f000 */
[----:B------:R-:W-:Y:S01]  /*0500*/  LEA.HI R11, R3, R0, RZ, 0x2 ;  /* 0x00000000030b7211 */ /* 0x000fe200078f10ff */
[----:B------:R-:W-:Y:S01]  /*0510*/  VOTEU.ALL UP1, P0 ;  /* 0x00000000003f7886 */ /* 0x000fe20000020000 */
[----:B------:R-:W-:Y:S01]  /*0520*/  LEA.HI R12, R12, R9, RZ, 0x2 ;  /* 0x000000090c0c7211 */ /* 0x000fe200078f10ff */
[----:B------:R-:W-:Y:S01]  /*0530*/  VOTEU.ALL UP0, P0 ;  /* 0x00000000003f7886 */ /* 0x000fe20000000000 */
[----:B------:R-:W-:Y:S01]  /*0540*/  SHF.R.S32.HI R3, RZ, 0x1f, R2 ;  /* 0x0000001fff037819 */ /* 0x000fe20000011402 */
[----:B------:R-:W-:Y:S01]  /*0550*/  VOTEU.ALL UP2, P1 ;  /* 0x00000000003f7886 */ /* 0x000fe20000840000 */
[----:B------:R-:W-:Y:S01]  /*0560*/  LOP3.LUT R11, R11, 0xfffffffc, RZ, 0xc0, !PT ;  /* 0xfffffffc0b0b7812 */ /* 0x000fe200078ec0ff */
[----:B------:R-:W2:Y:S01]  /*0570*/  @!UP1 S2UR UR7, SR_CgaCtaId ;  /* 0x00000000000799c3 */ /* 0x000ea20000008800 */
[----:B------:R-:W-:Y:S01]  /*0580*/  LOP3.LUT R12, R12, 0x3ffffffc, RZ, 0xc0, !PT ;  /* 0x3ffffffc0c0c7812 */ /* 0x000fe200078ec0ff */
[----:B------:R-:W-:Y:S01]  /*0590*/  @!UP1 UMOV UR6, 0x400 ;  /* 0x0000040000069882 */ /* 0x000fe20000000000 */
[----:B------:R-:W-:Y:S01]  /*05a0*/  LEA.HI R3, R3, R2, RZ, 0x2 ;  /* 0x0000000203037211 */ /* 0x000fe200078f10ff */
[----:B------:R-:W-:Y:S01]  /*05b0*/  IMAD.IADD R11, R0, 0x1, -R11 ;  /* 0x00000001000b7824 */ /* 0x000fe200078e0a0b */
[----:B------:R-:W-:Y:S01]  /*05c0*/  @!UP2 UMOV UR9, 0x400 ;  /* 0x000004000009a882 */ /* 0x000fe20000000000 */
[----:B------:R-:W-:Y:S01]  /*05d0*/  IMAD.IADD R12, R9, 0x1, -R12 ;  /* 0x00000001090c7824 */ /* 0x000fe200078e0a0c */
[----:B------:R-:W-:Y:S01]  /*05e0*/  LOP3.LUT R3, R3, 0xfffffffc, RZ, 0xc0, !PT ;  /* 0xfffffffc03037812 */ /* 0x000fe200078ec0ff */
[----:B------:R-:W5:Y:S01]  /*05f0*/  @!UP2 S2UR UR10, SR_CgaCtaId ;  /* 0x00000000000aa9c3 */ /* 0x000f620000008800 */
[----:B-1----:R-:W-:Y:S01]  /*0600*/  IMAD.MOV R13, RZ, RZ, -R13 ;  /* 0x000000ffff0d7224 */ /* 0x002fe200078e0a0d */
[----:B------:R-:W-:Y:S01]  /*0610*/  VOTEU.ALL UP3, P1 ;  /* 0x00000000003f7886 */ /* 0x000fe20000860000 */
[----:B------:R-:W-:Y:S01]  /*0620*/  IMAD R11, R12, 0x4, R11 ;  /* 0x000000040c0b7824 */ /* 0x000fe200078e020b */
[----:B------:R-:W-:Y:S01]  /*0630*/  VOTEU.ALL UP4, P1 ;  /* 0x00000000003f7886 */ /* 0x000fe20000880000 */
[----:B------:R-:W-:Y:S01]  /*0640*/  IMAD.IADD R9, R2, 0x1, -R3 ;  /* 0x0000000102097824 */ /* 0x000fe200078e0a03 */
[----:B0-----:R-:W-:Y:S01]  /*0650*/  I2FP.F32.U32 R2, R6 ;  /* 0x0000000600027245 */ /* 0x001fe20000201000 */
[----:B---3--:R-:W-:Y:S01]  /*0660*/  IMAD R21, R14, R13, UR12 ;  /* 0x0000000c0e157e24 */ /* 0x008fe2000f8e020d */
[C---:B------:R-:W-:Y:S01]  /*0670*/  LEA.HI R0, R11.reuse, R11, RZ, 0x1 ;  /* 0x0000000b0b007211 */ /* 0x040fe200078f08ff */
[C---:B------:R-:W-:Y:S01]  /*0680*/  IMAD.SHL.U32 R56, R11.reuse, 0x4, RZ ;  /* 0x000000040b387824 */ /* 0x040fe200078e00ff */
[----:B------:R-:W-:Y:S01]  /*0690*/  VOTEU.ALL UP5, P1 ;  /* 0x00000000003f7886 */ /* 0x000fe200008a0000 */
[----:B------:R-:W-:Y:S01]  /*06a0*/  FMUL R2, R2, UR4 ;  /* 0x0000000402027c20 */ /* 0x000fe20008400000 */
[----:B------:R-:W-:Y:S01]  /*06b0*/  LOP3.LUT R0, R0, 0xfffffffe, RZ, 0xc0, !PT ;  /* 0xfffffffe00007812 */ /* 0x000fe200078ec0ff */
[----:B------:R-:W-:Y:S01]  /*06c0*/  UMOV UR4, 0x20 ;  /* 0x0000002000047882 */ /* 0x000fe20000000000 */
[----:B------:R-:W-:Y:S01]  /*06d0*/  LOP3.LUT R56, R11, 0xc, R56, 0x78, !PT ;  /* 0x0000000c0b387812 */ /* 0x000fe200078e7838 */
[----:B------:R-:W-:-:S04]  /*06e0*/  @!UP1 UIADD3 UR4, -UR4, 0x100000, URZ ;  /* 0x0010000004049890 */ /* 0x000fc8000fffe13f */
[----:B------:R-:W-:Y:S02]  /*06f0*/  @!UP1 USHF.L.U32 UR5, UR4, 0xb, URZ ;  /* 0x0000000b04059899 */ /* 0x000fe4000800063f */
[----:B------:R-:W-:Y:S01]  /*0700*/  @!UP1 USHF.L.U32 UR4, UR4, 0x1, URZ ;  /* 0x0000000104049899 */ /* 0x000fe2000800063f */
[----:B----4-:R-:W-:Y:S01]  /*0710*/  ISETP.EQ.U32.AND P2, PT, R15, 0x1, PT ;  /* 0x000000010f00780c */ /* 0x010fe20003f42070 */
[----:B------:R-:W-:Y:S01]  /*0720*/  IMAD.IADD R0, R11, 0x1, -R0 ;  /* 0x000000010b007824 */ /* 0x000fe200078e0a00 */
[----:B------:R-:W0:Y:S01]  /*0730*/  F2I.U32.TRUNC.NTZ R2, R2 ;  /* 0x0000000200027305 */ /* 0x000e22000020f000 */
[----:B--2---:R-:W-:Y:S01]  /*0740*/  @!UP1 ULEA UR8, UR7, UR6, 0x18 ;  /* 0x0000000607089291 */ /* 0x004fe2000f8ec03f */
[----:B------:R-:W-:Y:S01]  /*0750*/  R2UR UR43, R16 ;  /* 0x00000000102b72ca */ /* 0x000fe200000e0000 */
[----:B------:R-:W-:-:S04]  /*0760*/  @!UP2 UIADD3 UR6, -UR11, 0x100000, URZ ;  /* 0x001000000b06a890 */ /* 0x000fc8000fffe13f */
[----:B------:R-:W-:Y:S02]  /*0770*/  @!UP2 USHF.L.U32 UR7, UR6, 0xb, URZ ;  /* 0x0000000b0607a899 */ /* 0x000fe4000800063f */
[----:B------:R-:W-:Y:S01]  /*0780*/  @!UP2 USHF.L.U32 UR6, UR6, 0x1, URZ ;  /* 0x000000010606a899 */ /* 0x000fe2000800063f */
[----:B------:R-:W-:Y:S01]  /*0790*/  ISETP.NE.AND P3, PT, R0, R21, PT ;  /* 0x000000150000720c */ /* 0x000fe20003f65270 */
[----:B------:R-:W-:Y:S01]  /*07a0*/  VOTEU.ALL UP1, P0 ;  /* 0x00000000003f7886 */ /* 0x000fe20000020000 */
[----:B-----5:R-:W-:Y:S01]  /*07b0*/  @!UP2 ULEA UR9, UR10, UR9, 0x18 ;  /* 0x000000090a09a291 */ /* 0x020fe2000f8ec03f */
[----:B------:R-:W-:Y:S01]  /*07c0*/  LOP3.LUT P0, RZ, R5, 0x7, RZ, 0xc0, !PT ;  /* 0x0000000705ff7812 */ /* 0x000fe2000780c0ff */
[----:B------:R-:W-:Y:S01]  /*07d0*/  VOTEU.ALL UP2, P1 ;  /* 0x00000000003f7886 */ /* 0x000fe20000840000 */
[----:B------:R-:W-:Y:S02]  /*07e0*/  ISETP.NE.AND P1, PT, R9, 0x3, PT ;  /* 0x000000030900780c */ /* 0x000fe40003f25270 */
[----:B------:R-:W-:-:S02]  /*07f0*/  ISETP.LT.U32.AND P0, PT, R56, 0x4, !P0 ;  /* 0x000000043800780c */ /* 0x000fc40004701070 */
[----:B------:R-:W-:Y:S01]  /*0800*/  ISETP.EQ.OR P1, PT, R9, RZ, !P1 ;  /* 0x000000ff0900720c */ /* 0x000fe20004f22670 */
[----:B------:R-:W1:Y:S02]  /*0810*/  FENCE.VIEW.ASYNC.S ;  /* 0x00000000000073c6 */ /* 0x000e640000000000 */
[----:B-1----:R1:W2:Y:S01]  /*0820*/  @!UP0 SYNCS.EXCH.64 URZ, [UR8+0x80], UR4 ;  /* 0x00008004083f85b2 */ /* 0x0022a20008000100 */
[----:B0-----:R-:W-:Y:S01]  /*0830*/  IMAD.MOV R20, RZ, RZ, -R2 ;  /* 0x000000ffff147224 */ /* 0x001fe200078e0a02 */
[----:B------:R-:W-:-:S03]  /*0840*/  @P3 LEA.HI R0, R56, R56, RZ, 0x1 ;  /* 0x0000003838003211 */ /* 0x000fc600078f08ff */
[----:B------:R-:W-:Y:S01]  /*0850*/  IMAD R3, R25, R20, R6 ;  /* 0x0000001419037224 */ /* 0x000fe200078e0206 */
[----:B------:R-:W-:Y:S02]  /*0860*/  ISETP.EQ.AND P1, PT, R10, RZ, P1 ;  /* 0x000000ff0a00720c */ /* 0x000fe40000f22270 */
[----:B------:R-:W-:Y:S02]  /*0870*/  @P3 SHF.R.S32.HI R0, RZ, 0x1, R0 ;  /* 0x00000001ff003819 */ /* 0x000fe40000011400 */
[----:B------:R-:W-:Y:S02]  /*0880*/  SEL R23, RZ, 0x1, !P1 ;  /* 0x00000001ff177807 */ /* 0x000fe40004800000 */
[----:B------:R-:W-:Y:S02]  /*0890*/  @P3 ISETP.NE.AND P5, PT, R0, R3, PT ;  /* 0x000000030000320c */ /* 0x000fe40003fa5270 */
[----:B------:R-:W-:Y:S01]  /*08a0*/  SEL R0, RZ, 0x1, !P0 ;  /* 0x00000001ff007807 */ /* 0x000fe20004000000 */
[----:B------:R1:W0:Y:S01]  /*08b0*/  @!UP1 SYNCS.EXCH.64 URZ, [UR8+0x88], UR4 ;  /* 0x00008804083f95b2 */ /* 0x0002220008000100 */
[----:B------:R-:W-:Y:S01]  /*08c0*/  NOP ;  /* 0x0000000000007918 */ /* 0x000fe20000000000 */
[----:B------:R-:W-:-:S02]  /*08d0*/  @P3 SEL R57, RZ, 0x1, P5 ;  /* 0x00000001ff393807 */ /* 0x000fc40002800000 */
[----:B------:R-:W-:Y:S02]  /*08e0*/  SEL R23, R23, 0x2, P6 ;  /* 0x0000000217177807 */ /* 0x000fe40003000000 */
[----:B------:R-:W-:Y:S01]  /*08f0*/  LOP3.LUT R57, R57, R0, RZ, 0xc0, !PT ;  /* 0x0000000039397212 */ /* 0x000fe200078ec0ff */
[----:B------:R1:W3:Y:S01]  /*0900*/  @!UP2 SYNCS.EXCH.64 URZ, [UR9+0x60], UR6 ;  /* 0x00006006093fa5b2 */ /* 0x0002e20008000100 */
[----:B------:R1:W4:Y:S01]  /*0910*/  @!UP3 SYNCS.EXCH.64 URZ, [UR9+0x68], UR6 ;  /* 0x00006806093fb5b2 */ /* 0x0003220008000100 */
[----:B------:R1:W0:Y:S01]  /*0920*/  @!UP4 SYNCS.EXCH.64 URZ, [UR9+0x70], UR6 ;  /* 0x00007006093fc5b2 */ /* 0x0002220008000100 */
[----:B------:R1:W0:Y:S01]  /*0930*/  @!UP5 SYNCS.EXCH.64 URZ, [UR9+0x78], UR6 ;  /* 0x00007806093fd5b2 */ /* 0x0002220008000100 */
[----:B------:R-:W-:Y:S01]  /*0940*/  NOP ;  /* 0x0000000000007918 */ /* 0x000fe20000000000 */
[----:B-12---:R-:W-:Y:S05]  /*0950*/  @!P2 BRA `(.L_x_3) ;  /* 0x000000000008a947 */ /* 0x006fea0003800000 */
[----:B0--34-:R-:W-:Y:S01]  /*0960*/  UCGABAR_ARV ;  /* 0x00000000000079c7 */ /* 0x019fe20008000000 */
[----:B------:R-:W-:Y:S05]  /*0970*/  BRA `(.L_x_4) ;  /* 0x0000000000047947 */ /* 0x000fea0003800000 */
.L_x_3:
[----:B0--34-:R-:W-:Y:S01]  /*0980*/  NOP ;  /* 0x0000000000007918 */ /* 0x019fe20000000000 */
.L_x_4:
[----:B------:R-:W-:Y:S01]  /*0990*/  ULDC.64 UR4, c[0x0][0x598] ;  /* 0x0001660000047ab9 */ /* 0x000fe20000000a00 */
[----:B------:R-:W-:Y:S01]  /*09a0*/  ULDC.64 UR48, c[0x0][0x208] ;  /* 0x0000820000307ab9 */ /* 0x000fe20000000a00 */
[----:B------:R-:W-:-:S04]  /*09b0*/  ISETP.NE.U32.AND P0, PT, RZ, UR4, PT ;  /* 0x00000004ff007c0c */ /* 0x000fc8000bf05070 */
[----:B------:R-:W-:-:S13]  /*09c0*/  ISETP.NE.AND.EX P0, PT, RZ, UR5, PT, P0 ;  /* 0x00000005ff007c0c */ /* 0x000fda000bf05300 */
[----:B------:R-:W-:Y:S05]  /*09d0*/  @!P0 BRA `(.L_x_5) ;  /* 0x00000000001c8947 */ /* 0x000fea0003800000 */
[----:B------:R-:W0:Y:S02]  /*09e0*/  LDC.64 R2, c[0x0][0x598] ;  /* 0x00016600ff027b82 */ /* 0x000e240000000a00 */
[----:B0-----:R-:W2:Y:S02]  /*09f0*/  LDG.E.64 R2, desc[UR48][R2.64] ;  /* 0x0000003002027981 */ /* 0x001ea4000c1e1b00 */
[----:B--2---:R-:W-:-:S04]  /*0a00*/  ISETP.NE.U32.AND P0, PT, R2, RZ, PT ;  /* 0x000000ff0200720c */ /* 0x004fc80003f05070 */
[----:B------:R-:W-:-:S13]  /*0a10*/  ISETP.NE.AND.EX P0, PT, R3, RZ, PT, P0 ;  /* 0x000000ff0300720c */ /* 0x000fda0003f05300 */
[----:B------:R-:W-:Y:S05]  /*0a20*/  @!P0 BRA `(.L_x_5) ;  /* 0x0000000000088947 */ /* 0x000fea0003800000 */
[----:B------:R0:W5:Y:S01]  /*0a30*/  LD.E R58, desc[UR48][R2.64] ;  /* 0x00000030023a7980 */ /* 0x000162000c101900 */
[----:B------:R-:W-:Y:S05]  /*0a40*/  BRA `(.L_x_6) ;  /* 0x0000000000247947 */ /* 0x000fea0003800000 */
.L_x_5:
[----:B------:R-:W-:Y:S02]  /*0a50*/  ULDC.64 UR4, c[0x0][0x588] ;  /* 0x0001620000047ab9 */ /* 0x000fe40000000a00 */
[----:B------:R-:W-:-:S04]  /*0a60*/  ISETP.NE.U32.AND P0, PT, RZ, UR4, PT ;  /* 0x00000004ff007c0c */ /* 0x000fc8000bf05070 */
[----:B------:R-:W-:-:S13]  /*0a70*/  ISETP.NE.AND.EX P0, PT, RZ, UR5, PT, P0 ;  /* 0x00000005ff007c0c */ /* 0x000fda000bf05300 */
[----:B------:R-:W-:Y:S05]  /*0a80*/  @!P0 BRA `(.L_x_7) ;  /* 0x00000000000c8947 */ /* 0x000fea0003800000 */
[----:B------:R-:W0:Y:S02]  /*0a90*/  LDC.64 R58, c[0x0][0x588] ;  /* 0x00016200ff3a7b82 */ /* 0x000e240000000a00 */
[----:B0-----:R1:W5:Y:S01]  /*0aa0*/  LDG.E R58, desc[UR48][R58.64] ;  /* 0x000000303a3a7981 */ /* 0x001362000c1e1900 */
[----:B------:R-:W-:Y:S05]  /*0ab0*/  BRA `(.L_x_6) ;  /* 0x0000000000087947 */ /* 0x000fea0003800000 */
.L_x_7:
[----:B------:R-:W-:Y:S02]  /*0ac0*/  ULDC UR4, c[0x0][0x580] ;  /* 0x0001600000047ab9 */ /* 0x000fe40000000800 */
[----:B------:R-:W-:-:S07]  /*0ad0*/  IMAD.U32 R58, RZ, RZ, UR4 ;  /* 0x00000004ff3a7e24 */ /* 0x000fce000f8e00ff */
.L_x_6:
[----:B------:R-:W-:Y:S02]  /*0ae0*/  ULDC.64 UR4, c[0x0][0x5a0] ;  /* 0x0001680000047ab9 */ /* 0x000fe40000000a00 */
[----:B------:R-:W-:-:S04]  /*0af0*/  ISETP.NE.U32.AND P0, PT, RZ, UR4, PT ;  /* 0x00000004ff007c0c */ /* 0x000fc8000bf05070 */
[----:B------:R-:W-:-:S13]  /*0b00*/  ISETP.NE.AND.EX P0, PT, RZ, UR5, PT, P0 ;  /* 0x00000005ff007c0c */ /* 0x000fda000bf05300 */
[----:B------:R-:W-:Y:S05]  /*0b10*/  @!P0 BRA `(.L_x_8) ;  /* 0x00000000001c8947 */ /* 0x000fea0003800000 */
[----:B0-----:R-:W0:Y:S02]  /*0b20*/  LDC.64 R2, c[0x0][0x5a0] ;  /* 0x00016800ff027b82 */ /* 0x001e240000000a00 */
[----:B0-----:R-:W2:Y:S02]  /*0b30*/  LDG.E.64 R2, desc[UR48][R2.64] ;  /* 0x0000003002027981 */ /* 0x001ea4000c1e1b00 */
[----:B--2---:R-:W-:-:S04]  /*0b40*/  ISETP.NE.U32.AND P0, PT, R2, RZ, PT ;  /* 0x000000ff0200720c */ /* 0x004fc80003f05070 */
[----:B------:R-:W-:-:S13]  /*0b50*/  ISETP.NE.AND.EX P0, PT, R3, RZ, PT, P0 ;  /* 0x000000ff0300720c */ /* 0x000fda0003f05300 */
[----:B------:R-:W-:Y:S05]  /*0b60*/  @!P0 BRA `(.L_x_8) ;  /* 0x0000000000088947 */ /* 0x000fea0003800000 */
[----:B-1----:R0:W5:Y:S01]  /*0b70*/  LD.E R59, desc[UR48][R2.64] ;  /* 0x00000030023b7980 */ /* 0x002162000c101900 */
[----:B------:R-:W-:Y:S05]  /*0b80*/  BRA `(.L_x_9) ;  /* 0x0000000000247947 */ /* 0x000fea0003800000 */
.L_x_8:
[----:B------:R-:W-:Y:S02]  /*0b90*/  ULDC.64 UR4, c[0x0][0x590] ;  /* 0x0001640000047ab9 */ /* 0x000fe40000000a00 */
[----:B------:R-:W-:-:S04]  /*0ba0*/  ISETP.NE.U32.AND P0, PT, RZ, UR4, PT ;  /* 0x00000004ff007c0c */ /* 0x000fc8000bf05070 */
[----:B------:R-:W-:-:S13]  /*0bb0*/  ISETP.NE.AND.EX P0, PT, RZ, UR5, PT, P0 ;  /* 0x00000005ff007c0c */ /* 0x000fda000bf05300 */
[----:B------:R-:W-:Y:S05]  /*0bc0*/  @!P0 BRA `(.L_x_10) ;  /* 0x00000000000c8947 */ /* 0x000fea0003800000 */
[----:B0-----:R-:W1:Y:S02]  /*0bd0*/  LDC.64 R2, c[0x0][0x590] ;  /* 0x00016400ff027b82 */ /* 0x001e640000000a00 */
[----:B-1----:R1:W5:Y:S01]  /*0be0*/  LDG.E R59, desc[UR48][R2.64] ;  /* 0x00000030023b7981 */ /* 0x002362000c1e1900 */
[----:B------:R-:W-:Y:S05]  /*0bf0*/  BRA `(.L_x_9) ;  /* 0x0000000000087947 */ /* 0x000fea0003800000 */
.L_x_10:
[----:B------:R-:W-:Y:S02]  /*0c00*/  ULDC UR4, c[0x0][0x584] ;  /* 0x0001610000047ab9 */ /* 0x000fe40000000800 */
[----:B-1----:R-:W-:-:S07]  /*0c10*/  IMAD.U32 R59, RZ, RZ, UR4 ;  /* 0x00000004ff3b7e24 */ /* 0x002fce000f8e00ff */
.L_x_9:
[----:B01----:R-:W0:Y:S01]  /*0c20*/  LDC R2, c[0x0][0x65c] ;  /* 0x00019700ff027b82 */ /* 0x003e220000000800 */
[----:B------:R-:W-:Y:S01]  /*0c30*/  ULDC UR6, c[0x0][0x28c] ;  /* 0x0000a30000067ab9 */ /* 0x000fe20000000800 */
[----:B------:R-:W-:Y:S01]  /*0c40*/  ISETP.NE.AND P0, PT, R10, 0x2, PT ;  /* 0x000000020a00780c */ /* 0x000fe20003f05270 */
[----:B------:R-:W-:Y:S01]  /*0c50*/  UIADD3 UR6, UR6, 0x7f, URZ ;  /* 0x0000007f06067890 */ /* 0x000fe2000fffe03f */
[----:B------:R-:W-:Y:S01]  /*0c60*/  IMAD.U32 R10, RZ, RZ, UR12 ;  /* 0x0000000cff0a7e24 */ /* 0x000fe2000f8e00ff */
[----:B------:R-:W-:Y:S01]  /*0c70*/  UMOV UR36, URZ ;  /* 0x0000003f00247c82 */ /* 0x000fe20008000000 */
[----:B------:R-:W-:Y:S01]  /*0c80*/  UMOV UR38, URZ ;  /* 0x0000003f00267c82 */ /* 0x000fe20008000000 */
[----:B------:R-:W-:Y:S01]  /*0c90*/  USHF.R.S32.HI UR7, URZ, 0x1f, UR6 ;  /* 0x0000001f3f077899 */ /* 0x000fe20008011406 */
[----:B------:R-:W-:-:S03]  /*0ca0*/  ULDC.64 UR8, c[0x0][0x650] ;  /* 0x0001940000087ab9 */ /* 0x000fc60000000a00 */
[----:B------:R-:W-:-:S04]  /*0cb0*/  ULEA.HI UR7, UR7, UR6, URZ, 0x7 ;  /* 0x0000000607077291 */ /* 0x000fc8000f8f383f */
[----:B------:R-:W-:Y:S01]  /*0cc0*/  USHF.R.S32.HI UR37, URZ, 0x7, UR7 ;  /* 0x000000073f257899 */ /* 0x000fe20008011407 */
[----:B0-----:R-:W-:-:S13]  /*0cd0*/  ISETP.NE.AND P1, PT, R2, 0x1, PT ;  /* 0x000000010200780c */ /* 0x001fda0003f25270 */
[----:B------:R-:W0:Y:S01]  /*0ce0*/  @P1 LDC R17, c[0x0][0x10] ;  /* 0x00000400ff111b82 */ /* 0x000e220000000800 */
[----:B------:R-:W-:Y:S02]  /*0cf0*/  @P1 IMAD.MOV.U32 R7, RZ, RZ, RZ ;  /* 0x000000ffff071224 */ /* 0x000fe400078e00ff */
[----:B------:R-:W-:-:S05]  /*0d00*/  @P1 IMAD.MOV.U32 R11, RZ, RZ, RZ ;  /* 0x000000ffff0b1224 */ /* 0x000fca00078e00ff */
[----:B------:R-:W1:Y:S01]  /*0d10*/  @!P1 LDC R3, c[0x0][0xc] ;  /* 0x00000300ff039b82 */ /* 0x000e620000000800 */
[----:B------:R-:W-:Y:S01]  /*0d20*/  ULDC UR4, c[0x0][0xc] ;  /* 0x0000030000047ab9 */ /* 0x000fe20000000800 */
[----:B------:R-:W-:Y:S02]  /*0d30*/  ULDC UR5, c[0x0][0x10] ;  /* 0x0000040000057ab9 */ /* 0x000fe40000000800 */
[----:B------:R-:W-:-:S04]  /*0d40*/  UIMAD.WIDE.U32 UR4, UR4, UR5, URZ ;  /* 0x00000005040472a5 */ /* 0x000fc8000f8e003f */
[----:B------:R-:W2:Y:S01]  /*0d50*/  LDC R0, c[0x0][0x14] ;  /* 0x00000500ff007b82 */ /* 0x000ea20000000800 */
[----:B0-----:R-:W-:-:S04]  /*0d60*/  @P1 IMAD.WIDE.U32 R16, R17, UR12, R6 ;  /* 0x0000000c11101c25 */ /* 0x001fc8000f8e0006 */
[----:B------:R-:W-:Y:S02]  /*0d70*/  @P1 IMAD.IADD R17, R17, 0x1, R11 ;  /* 0x0000000111111824 */ /* 0x000fe400078e020b */
[----:B------:R-:W-:Y:S02]  /*0d80*/  IMAD.MOV.U32 R11, RZ, RZ, RZ ;  /* 0x000000ffff0b7224 */ /* 0x000fe400078e00ff */
[----:B-1----:R-:W-:-:S04]  /*0d90*/  @!P1 IMAD.WIDE.U32 R10, R6, R3, R10 ;  /* 0x00000003060a9225 */ /* 0x002fc800078e000a */
[----:B------:R-:W-:Y:S02]  /*0da0*/  @!P1 IMAD.MOV.U32 R16, RZ, RZ, R10 ;  /* 0x000000ffff109224 */ /* 0x000fe400078e000a */
[----:B--2---:R-:W-:-:S04]  /*0db0*/  IMAD.WIDE.U32 R12, R0, UR4, RZ ;  /* 0x00000004000c7c25 */ /* 0x004fc8000f8e00ff */
[----:B------:R-:W-:Y:S01]  /*0dc0*/  IMAD R3, R0, UR5, RZ ;  /* 0x0000000500037c24 */ /* 0x000fe2000f8e02ff */
[----:B------:R0:W-:Y:S01]  /*0dd0*/  STL.64 [R1], R12 ;  /* 0x0000000c01007387 */ /* 0x0001e20000100a00 */
[----:B------:R-:W-:Y:S02]  /*0de0*/  @!P1 IMAD.MOV.U32 R17, RZ, RZ, R11 ;  /* 0x000000ffff119224 */ /* 0x000fe400078e000b */
[----:B------:R-:W-:Y:S01]  /*0df0*/  IMAD.IADD R0, R13, 0x1, R3 ;  /* 0x000000010d007824 */ /* 0x000fe200078e0203 */
[----:B------:R-:W-:Y:S06]  /*0e00*/  @P0 BRA `(.L_x_11) ;  /* 0x0000000000200947 */ /* 0x000fec0003800000 */
[----:B------:R-:W-:Y:S01]  /*0e10*/  UISETP.GE.U32.AND UP0, UPT, UR37, 0x5, UPT ;  /* 0x000000052500788c */ /* 0x000fe2000bf06070 */
[----:B------:R-:W-:Y:S01]  /*0e20*/  IADD3 R16, P0, R16, R12, RZ ;  /* 0x0000000c10107210 */ /* 0x000fe20007f1e0ff */
[----:B------:R-:W-:Y:S01]  /*0e30*/  UIMAD.WIDE.U32 UR4, UR37, -0x33333333, URZ ;  /* 0xcccccccd250478a5 */ /* 0x000fe2000f8e003f */
[----:B------:R-:W-:-:S03]  /*0e40*/  UMOV UR38, URZ ;  /* 0x0000003f00267c82 */ /* 0x000fc60008000000 */
[----:B------:R-:W-:Y:S01]  /*0e50*/  USHF.R.U32.HI UR4, URZ, 0x2, UR5 ;  /* 0x000000023f047899 */ /* 0x000fe20008011605 */
[----:B------:R-:W-:-:S03]  /*0e60*/  IMAD.X R17, R0, 0x1, R17, P0 ;  /* 0x0000000100117824 */ /* 0x000fc600000e0611 */
[----:B------:R-:W-:Y:S02]  /*0e70*/  UIMAD UR36, UR4, -0x5, UR37 ;  /* 0xfffffffb042478a4 */ /* 0x000fe4000f8e0225 */
[----:B------:R-:W-:-:S12]  /*0e80*/  @UP0 ULOP3.LUT UR38, UR4, 0x1, URZ, 0xc0, !UPT ;  /* 0x0000000104260892 */ /* 0x000fd8000f8ec03f */
.L_x_11:
[----:B------:R-:W-:Y:S01]  /*0e90*/  ISETP.GE.U32.AND P0, PT, R16, UR8, PT ;  /* 0x0000000810007c0c */ /* 0x000fe2000bf06070 */
[----:B------:R-:W-:Y:S01]  /*0ea0*/  IMAD.MOV.U32 R22, RZ, RZ, -0x1 ;  /* 0xffffffffff167424 */ /* 0x000fe200078e00ff */
[----:B------:R-:W-:Y:S01]  /*0eb0*/  PRMT R3, RZ, 0x7610, R3 ;  /* 0x00007610ff037816 */ /* 0x000fe20000000003 */
[----:B------:R-:W-:Y:S01]  /*0ec0*/  IMAD.MOV.U32 R18, RZ, RZ, -0x1 ;  /* 0xffffffffff127424 */ /* 0x000fe200078e00ff */
[----:B------:R-:W-:Y:S01]  /*0ed0*/  ISETP.GE.U32.AND.EX P0, PT, R17, UR9, PT, P0 ;  /* 0x0000000911007c0c */ /* 0x000fe2000bf06100 */
[----:B------:R-:W-:-:S12]  /*0ee0*/  IMAD.MOV.U32 R19, RZ, RZ, -0x1 ;  /* 0xffffffffff137424 */ /* 0x000fd800078e00ff */
[----:B------:R-:W-:Y:S05]  /*0ef0*/  @P0 BRA `(.L_x_12) ;  /* 0x0000000400280947 */ /* 0x000fea0003800000 */
[----:B------:R-:W1:Y:S01]  /*0f00*/  LDC.64 R26, c[0x0][0x628] ;  /* 0x00018a00ff1a7b82 */ /* 0x000e620000000a00 */
[----:B------:R-:W-:Y:S02]  /*0f10*/  IMAD.MOV.U32 R10, RZ, RZ, R16 ;  /* 0x000000ffff0a7224 */ /* 0x000fe400078e0010 */
[----:B------:R-:W-:-:S05]  /*0f20*/  IMAD.MOV.U32 R11, RZ, RZ, R17 ;  /* 0x000000ffff0b7224 */ /* 0x000fca00078e0011 */
[----:B------:R-:W2:Y:S08]  /*0f30*/  LDC R18, c[0x0][0x630] ;  /* 0x00018c00ff127b82 */ /* 0x000eb00000000800 */
[----:B------:R-:W3:Y:S01]  /*0f40*/  LDC.64 R28, c[0x0][0x620] ;  /* 0x00018800ff1c7b82 */ /* 0x000ee20000000a00 */
[----:B-1----:R-:W-:-:S04]  /*0f50*/  ISETP.NE.U32.AND P0, PT, R26, RZ, PT ;  /* 0x000000ff1a00720c */ /* 0x002fc80003f05070 */
[----:B------:R-:W-:-:S13]  /*0f60*/  ISETP.NE.AND.EX P0, PT, R27, RZ, PT, P0 ;  /* 0x000000ff1b00720c */ /* 0x000fda0003f05300 */
[----:B--23--:R-:W-:Y:S05]  /*0f70*/  @!P0 BRA `(.L_x_13) ;  /* 0x0000000000288947 */ /* 0x00cfea0003800000 */
[----:B------:R-:W1:Y:S02]  /*0f80*/  LDC R3, c[0x0][0x634] ;  /* 0x00018d00ff037b82 */ /* 0x000e640000000800 */
[----:B-1----:R-:W-:-:S05]  /*0f90*/  IADD3 R3, P0, R16, R3, RZ ;  /* 0x0000000310037210 */ /* 0x002fca0007f1e0ff */
[----:B------:R-:W-:-:S04]  /*0fa0*/  IMAD.X R19, RZ, RZ, R17, P0 ;  /* 0x000000ffff137224 */ /* 0x000fc800000e0611 */
[----:B------:R-:W-:-:S04]  /*0fb0*/  IMAD.WIDE.U32 R10, R19, R26, RZ ;  /* 0x0000001a130a7225 */ /* 0x000fc800078e00ff */
[----:B0-----:R-:W-:-:S04]  /*0fc0*/  IMAD.WIDE.U32 R12, P0, R3, R27, R10 ;  /* 0x0000001b030c7225 */ /* 0x001fc8000780000a */
[----:B------:R-:W-:-:S04]  /*0fd0*/  IMAD.WIDE.U32 R10, R3, R26, RZ ;  /* 0x0000001a030a7225 */ /* 0x000fc800078e00ff */
[----:B------:R-:W-:Y:S01]  /*0fe0*/  IMAD.X R15, RZ, RZ, RZ, P0 ;  /* 0x000000ffff0f7224 */ /* 0x000fe200000e06ff */
[----:B------:R-:W-:Y:S01]  /*0ff0*/  IADD3 RZ, P0, R11, R12, RZ ;  /* 0x0000000c0bff7210 */ /* 0x000fe20007f1e0ff */
[----:B------:R-:W-:-:S04]  /*1000*/  IMAD.MOV.U32 R14, RZ, RZ, R13 ;  /* 0x000000ffff0e7224 */ /* 0x000fc800078e000d */
[----:B------:R-:W-:-:S08]  /*1010*/  IMAD.WIDE.U32.X R10, R19, R27, R14, P0 ;  /* 0x0000001b130a7225 */ /* 0x000fd000000e040e */
.L_x_13:
[----:B------:R-:W1:Y:S01]  /*1020*/  LDC.64 R32, c[0x0][0x640] ;  /* 0x00019000ff207b82 */ /* 0x000e620000000a00 */
[-CC-:B------:R-:W-:Y:S02]  /*1030*/  SHF.R.U64 R30, R10, R18.reuse, R11.reuse ;  /* 0x000000120a1e7219 */ /* 0x180fe4000000120b */
[----:B------:R-:W-:Y:S02]  /*1040*/  SHF.R.U32.HI R3, RZ, R18, R11 ;  /* 0x00000012ff037219 */ /* 0x000fe4000001160b */
[----:B0-----:R-:W-:-:S03]  /*1050*/  IADD3 R13, P0, RZ, -R30, RZ ;  /* 0x8000001eff0d7210 */ /* 0x001fc60007f1e0ff */
[----:B------:R-:W0:Y:S02]  /*1060*/  LDC R14, c[0x0][0x618] ;  /* 0x00018600ff0e7b82 */ /* 0x000e240000000800 */
[----:B------:R-:W-:Y:S02]  /*1070*/  IMAD.X R3, RZ, RZ, ~R3, P0 ;  /* 0x000000ffff037224 */ /* 0x000fe400000e0e03 */
[----:B------:R-:W-:-:S04]  /*1080*/  IMAD.WIDE.U32 R10, R13, R28, R16 ;  /* 0x0000001c0d0a7225 */ /* 0x000fc800078e0010 */
[----:B------:R-:W2:Y:S01]  /*1090*/  LDC R15, c[0x0][0x608] ;  /* 0x00018200ff0f7b82 */ /* 0x000ea20000000800 */
[----:B------:R-:W-:Y:S02]  /*10a0*/  IMAD R12, R3, R28, RZ ;  /* 0x0000001c030c7224 */ /* 0x000fe400078e02ff */
[----:B------:R-:W-:Y:S02]  /*10b0*/  IMAD.MOV.U32 R28, RZ, RZ, 0x1 ;  /* 0x00000001ff1c7424 */ /* 0x000fe400078e00ff */
[----:B------:R-:W-:Y:S02]  /*10c0*/  IMAD R3, R13, R29, R12 ;  /* 0x0000001d0d037224 */ /* 0x000fe400078e020c */
[----:B------:R-:W-:Y:S01]  /*10d0*/  IMAD.MOV.U32 R12, RZ, RZ, -0x1 ;  /* 0xffffffffff0c7424 */ /* 0x000fe200078e00ff */
[----:B------:R-:W3:Y:S01]  /*10e0*/  LDC R31, c[0x0][0x658] ;  /* 0x00019600ff1f7b82 */ /* 0x000ee20000000800 */
[----:B------:R-:W-:Y:S01]  /*10f0*/  IMAD.IADD R3, R11, 0x1, R3 ;  /* 0x000000010b037824 */ /* 0x000fe200078e0203 */
[----:B-1----:R-:W-:-:S04]  /*1100*/  ISETP.NE.U32.AND P0, PT, R32, RZ, PT ;  /* 0x000000ff2000720c */ /* 0x002fc80003f05070 */
[----:B------:R-:W-:Y:S02]  /*1110*/  ISETP.NE.AND.EX P0, PT, R33, RZ, PT, P0 ;  /* 0x000000ff2100720c */ /* 0x000fe40003f05300 */
[----:B------:R-:W1:Y:S01]  /*1120*/  LDC R24, c[0x0][0x600] ;  /* 0x00018000ff187b82 */ /* 0x000e620000000800 */
[-CC-:B0-----:R-:W-:Y:S02]  /*1130*/  SHF.R.U64 R27, R10, R14.reuse, R3.reuse ;  /* 0x0000000e0a1b7219 */ /* 0x181fe40000001203 */
[----:B------:R-:W-:-:S05]  /*1140*/  SHF.R.U32.HI R10, RZ, R14, R3 ;  /* 0x0000000eff0a7219 */ /* 0x000fca0000011603 */
[----:B------:R-:W0:Y:S01]  /*1150*/  LDC R22, c[0x0][0x648] ;  /* 0x00019200ff167b82 */ /* 0x000e220000000800 */
[-CC-:B--2---:R-:W-:Y:S02]  /*1160*/  SHF.R.U64 R35, R27, R15.reuse, R10.reuse ;  /* 0x0000000f1b237219 */ /* 0x184fe4000000120a */
[----:B------:R-:W-:-:S05]  /*1170*/  SHF.R.U32.HI R10, RZ, R15, R10 ;  /* 0x0000000fff0a7219 */ /* 0x000fca000001160a */
[----:B------:R-:W2:Y:S01]  /*1180*/  LDC R26, c[0x0][0x638] ;  /* 0x00018e00ff1a7b82 */ /* 0x000ea20000000800 */
[-CC-:B---3--:R-:W-:Y:S02]  /*1190*/  SHF.R.U64 R34, R35, R31.reuse, R10.reuse ;  /* 0x0000001f23227219 */ /* 0x188fe4000000120a */
[-C--:B------:R-:W-:Y:S02]  /*11a0*/  SHF.L.U32 R3, R12, R31.reuse, RZ ;  /* 0x0000001f0c037219 */ /* 0x080fe400000006ff */
[----:B------:R-:W-:Y:S01]  /*11b0*/  SHF.R.U32.HI R11, RZ, R31, R10 ;  /* 0x0000001fff0b7219 */ /* 0x000fe2000001160a */
[----:B------:R-:W-:Y:S01]  /*11c0*/  IMAD.MOV.U32 R10, RZ, RZ, R34 ;  /* 0x000000ffff0a7224 */ /* 0x000fe200078e0022 */
[----:B------:R-:W-:Y:S01]  /*11d0*/  LOP3.LUT R18, RZ, R3, RZ, 0x33, !PT ;  /* 0x00000003ff127212 */ /* 0x000fe200078e33ff */
[----:B------:R-:W3:Y:S01]  /*11e0*/  LDC R29, c[0x0][0x610] ;  /* 0x00018400ff1d7b82 */ /* 0x000ee20000000800 */
[----:B------:R-:W-:Y:S05]  /*11f0*/  @!P0 BRA `(.L_x_14) ;  /* 0x0000000000288947 */ /* 0x000fea0003800000 */
[----:B------:R-:W4:Y:S02]  /*1200*/  LDC R3, c[0x0][0x64c] ;  /* 0x00019300ff037b82 */ /* 0x000f240000000800 */
[----:B----4-:R-:W-:-:S05]  /*1210*/  IADD3 R3, P0, R34, R3, RZ ;  /* 0x0000000322037210 */ /* 0x010fca0007f1e0ff */
[----:B------:R-:W-:-:S04]  /*1220*/  IMAD.X R19, RZ, RZ, R11, P0 ;  /* 0x000000ffff137224 */ /* 0x000fc800000e060b */
[----:B------:R-:W-:-:S04]  /*1230*/  IMAD.WIDE.U32 R10, R19, R32, RZ ;  /* 0x00000020130a7225 */ /* 0x000fc800078e00ff */
[----:B------:R-:W-:-:S04]  /*1240*/  IMAD.WIDE.U32 R12, P0, R3, R33, R10 ;  /* 0x00000021030c7225 */ /* 0x000fc8000780000a */
[----:B------:R-:W-:-:S04]  /*1250*/  IMAD.WIDE.U32 R10, R3, R32, RZ ;  /* 0x00000020030a7225 */ /* 0x000fc800078e00ff */
[----:B------:R-:W-:Y:S01]  /*1260*/  IMAD.X R15, RZ, RZ, RZ, P0 ;  /* 0x000000ffff0f7224 */ /* 0x000fe200000e06ff */
[----:B------:R-:W-:Y:S01]  /*1270*/  IADD3 RZ, P0, R11, R12, RZ ;  /* 0x0000000c0bff7210 */ /* 0x000fe20007f1e0ff */
[----:B------:R-:W-:-:S04]  /*1280*/  IMAD.MOV.U32 R14, RZ, RZ, R13 ;  /* 0x000000ffff0e7224 */ /* 0x000fc800078e000d */
[----:B------:R-:W-:-:S08]  /*1290*/  IMAD.WIDE.U32.X R10, R19, R33, R14, P0 ;  /* 0x00000021130a7225 */ /* 0x000fd000000e040e */
.L_x_14:
[----:B0-----:R-:W-:Y:S01]  /*12a0*/  SHF.R.U64 R7, R10, R22, R11 ;  /* 0x000000160a077219 */ /* 0x001fe2000000120b */
[----:B-1----:R-:W-:Y:S01]  /*12b0*/  VIADD R10, R24, 0xffffffff ;  /* 0xffffffff180a7836 */ /* 0x002fe20000000000 */
[----:B------:R-:W-:Y:S01]  /*12c0*/  SHF.L.U32 R3, R28, R31, RZ ;  /* 0x0000001f1c037219 */ /* 0x000fe200000006ff */
[----:B------:R-:W-:Y:S01]  /*12d0*/  @P1 IMAD R21, R25, R20, R6 ;  /* 0x0000001419151224 */ /* 0x000fe200078e0206 */
[----:B------:R-:W-:Y:S01]  /*12e0*/  LOP3.LUT R18, R35, R18, RZ, 0xc0, !PT ;  /* 0x0000001223127212 */ /* 0x000fe200078ec0ff */
[----:B------:R-:W-:Y:S02]  /*12f0*/  IMAD.MOV R11, RZ, RZ, -R7 ;  /* 0x000000ffff0b7224 */ /* 0x000fe400078e0a07 */
[----:B------:R-:W-:Y:S02]  /*1300*/  IMAD.MOV.U32 R6, RZ, RZ, 0x1 ;  /* 0x00000001ff067424 */ /* 0x000fe400078e00ff */
[----:B------:R-:W-:Y:S01]  /*1310*/  IMAD R18, R3, R7, R18 ;  /* 0x0000000703127224 */ /* 0x000fe200078e0212 */
[----:B------:R-:W-:Y:S01]  /*1320*/  LOP3.LUT R7, R27, R10, RZ, 0xc0, !PT ;  /* 0x0000000a1b077212 */ /* 0x000fe200078ec0ff */
[----:B--2---:R-:W-:-:S02]  /*1330*/  IMAD R3, R11, R26, R34 ;  /* 0x0000001a0b037224 */ /* 0x004fc400078e0222 */
[----:B---3--:R-:W-:Y:S02]  /*1340*/  IMAD R22, R18, R29, R21 ;  /* 0x0000001d12167224 */ /* 0x008fe400078e0215 */
[----:B------:R-:W-:Y:S01]  /*1350*/  IMAD R7, R3, R24, R7 ;  /* 0x0000001803077224 */ /* 0x000fe200078e0207 */
[----:B------:R-:W-:Y:S01]  /*1360*/  PRMT R3, R6, 0x7610, R3 ;  /* 0x0000761006037816 */ /* 0x000fe20000000003 */
[----:B------:R-:W-:-:S03]  /*1370*/  IMAD.MOV.U32 R19, RZ, RZ, R30 ;  /* 0x000000ffff137224 */ /* 0x000fc600078e001e */
[----:B------:R-:W-:Y:S02]  /*1380*/  SEL R18, R7, R22, !P1 ;  /* 0x0000001607127207 */ /* 0x000fe40004800000 */
[----:B------:R-:W-:-:S07]  /*1390*/  SEL R22, R22, R7, !P1 ;  /* 0x0000000716167207 */ /* 0x000fce0004800000 */
.L_x_12:
[----:B------:R-:W-:Y:S05]  /*13a0*/  @!P2 BRA `(.L_x_15) ;  /* 0x00000000000ca947 */ /* 0x000fea0003800000 */
[----:B------:R-:W-:Y:S01]  /*13b0*/  UCGABAR_WAIT ;  /* 0x0000000000007dc7 */ /* 0x000fe20008000000 */
[----:B------:R-:W-:Y:S01]  /*13c0*/  CCTL.IVALL ;  /* 0x00000000ff00798f */ /* 0x000fe20002000000 */
[----:B------:R-:W-:Y:S05]  /*13d0*/  BRA `(.L_x_16) ;  /* 0x0000000000047947 */ /* 0x000fea0003800000 */
.L_x_15:
[----:B------:R-:W-:Y:S06]  /*13e0*/  BAR.SYNC.DEFER_BLOCKING 0x0 ;  /* 0x0000000000007b1d */ /* 0x000fec0000010000 */
.L_x_16:
[----:B------:R-:W-:Y:S05]  /*13f0*/  @!P4 BRA `(.L_x_17) ;  /* 0x000000400098c947 */ /* 0x000fea0003800000 */
[----:B------:R-:W-:-:S13]  /*1400*/  ISETP.GT.U32.AND P0, PT, R36, 0x1, PT ;  /* 0x000000012400780c */ /* 0x000fda0003f04070 */
[----:B------:R-:W-:Y:S05]  /*1410*/  @P0 EXIT ;  /* 0x000000000000094d */ /* 0x000fea0003800000 */
.L_x_18:
[----:B------:R-:W-:-:S08]  /*1420*/  NOP ;  /* 0x0000000000007918 */ /* 0x000fd00000000000 */
[----:B------:R-:W1:Y:S02]  /*1430*/  USETMAXREG.TRY_ALLOC.CTAPOOL UP0, 0xe8 ;  /* 0x000000e8000079c8 */ /* 0x000e640008000600 */
[----:B-1----:R-:W-:-:S13]  /*1440*/  PLOP3.LUT P0, PT, PT, PT, UP0, 0x80, 0x0 ;  /* 0x000000000000781c */ /* 0x002fda0003f0f008 */
[----:B------:R-:W-:Y:S05]  /*1450*/  @!P0 BRA `(.L_x_18) ;  /* 0xfffffffc00f08947 */ /* 0x000fea000383ffff */
[----:B------:R-:W-:-:S13]  /*1460*/  LOP3.LUT P0, RZ, R3, 0xff, RZ, 0xc0, !PT ;  /* 0x000000ff03ff7812 */ /* 0x000fda000780c0ff */
[----:B------:R-:W-:Y:S05]  /*1470*/  @!P0 EXIT ;  /* 0x000000000000894d */ /* 0x000fea0003800000 */
[----:B------:R-:W2:Y:S01]  /*1480*/  LDL.64 R6, [R1] ;  /* 0x0000000001067983 */ /* 0x000ea20000100a00 */
[CC--:B------:R-:W-:Y:S01]  /*1490*/  LEA.HI R3, R8.reuse, R5.reuse, RZ, 0x2 ;  /* 0x0000000508037211 */ /* 0x0c0fe200078f10ff */
[----:B------:R-:W1:Y:S01]  /*14a0*/  S2UR UR4, SR_CgaCtaId ;  /* 0x00000000000479c3 */ /* 0x000e620000008800 */
[----:B------:R-:W-:Y:S01]  /*14b0*/  LEA.HI R8, R8, R5, RZ, 0x5 ;  /* 0x0000000508087211 */ /* 0x000fe200078f28ff */
[----:B------:R-:W-:Y:S01]  /*14c0*/  UMOV UR40, 0x400 ;  /* 0x0000040000287882 */ /* 0x000fe20000000000 */
[----:B------:R-:W-:Y:S01]  /*14d0*/  LOP3.LUT R4, R3, 0xfffffffc, RZ, 0xc0, !PT ;  /* 0xfffffffc03047812 */ /* 0x000fe200078ec0ff */
[----:B------:R-:W-:Y:S01]  /*14e0*/  UISETP.LT.AND UP0, UPT, UR37, 0x1, UPT ;  /* 0x000000012500788c */ /* 0x000fe2000bf01270 */
[--C-:B------:R-:W-:Y:S01]  /*14f0*/  SHF.R.S32.HI R60, RZ, 0x2, R3.reuse ;  /* 0x00000002ff3c7819 */ /* 0x100fe20000011403 */
[----:B------:R-:W-:Y:S01]  /*1500*/  UIADD3 UR5, UR43, -0x1, URZ ;  /* 0xffffffff2b057890 */ /* 0x000fe2000fffe03f */
[----:B------:R-:W-:Y:S01]  /*1510*/  SHF.R.S32.HI R3, RZ, 0x1f, R3 ;  /* 0x0000001fff037819 */ /* 0x000fe20000011403 */
[----:B------:R-:W3:Y:S01]  /*1520*/  LDC R66, c[0x0][0x658] ;  /* 0x00019600ff427b82 */ /* 0x000ee20000000800 */
[----:B------:R-:W-:Y:S01]  /*1530*/  USEL UR42, UR37, 0x1, UP0 ;  /* 0x00000001252a7887 */ /* 0x000fe20008000000 */
[----:B------:R-:W-:Y:S01]  /*1540*/  IMAD.IADD R4, R5, 0x1, -R4 ;  /* 0x0000000105047824 */ /* 0x000fe200078e0a04 */
[----:B------:R-:W-:Y:S01]  /*1550*/  LEA.HI R3, R3, R60, RZ, 0x3 ;  /* 0x0000003c03037211 */ /* 0x000fe200078f18ff */
[----:B------:R-:W-:Y:S01]  /*1560*/  UISETP.NE.AND UP0, UPT, UR5, URZ, UPT ;  /* 0x0000003f0500728c */ /* 0x000fe2000bf05270 */
[----:B------:R-:W-:Y:S01]  /*1570*/  IMAD.MOV.U32 R5, RZ, RZ, 0x1 ;  /* 0x00000001ff057424 */ /* 0x000fe200078e00ff */
[----:B------:R-:W-:Y:S01]  /*1580*/  ULDC UR8, c[0x0][0x284] ;  /* 0x0000a10000087ab9 */ /* 0x000fe20000000800 */
[----:B------:R-:W-:Y:S01]  /*1590*/  LOP3.LUT R3, R3, 0xfffffff8, RZ, 0xc0, !PT ;  /* 0xfffffff803037812 */ /* 0x000fe200078ec0ff */
[----:B------:R-:W4:Y:S01]  /*15a0*/  LDC.64 R64, c[0x0][0x5c8] ;  /* 0x00017200ff407b82 */ /* 0x000f220000000a00 */
[----:B------:R-:W-:Y:S01]  /*15b0*/  USEL UR7, URZ, 0x1, UP0 ;  /* 0x000000013f077887 */ /* 0x000fe20008000000 */
[----:B------:R-:W-:Y:S01]  /*15c0*/  IMAD.SHL.U32 R62, R4, 0x2, RZ ;  /* 0x00000002043e7824 */ /* 0x000fe200078e00ff */
[----:B------:R-:W-:Y:S01]  /*15d0*/  LOP3.LUT R74, R23, 0x1, RZ, 0xfc, !PT ;  /* 0x00000001174a7812 */ /* 0x000fe200078efcff */
[----:B------:R-:W-:Y:S01]  /*15e0*/  IMAD.IADD R60, R60, 0x1, -R3 ;  /* 0x000000013c3c7824 */ /* 0x000fe200078e0a03 */
[----:B------:R-:W-:Y:S01]  /*15f0*/  SHF.R.S32.HI R3, RZ, 0x5, R8 ;  /* 0x00000005ff037819 */ /* 0x000fe20000011408 */
[----:B------:R-:W-:Y:S01]  /*1600*/  USHF.L.U32 UR39, UR37, 0x1, URZ ;  /* 0x0000000125277899 */ /* 0x000fe2000800063f */
[----:B------:R-:W-:Y:S01]  /*1610*/  IMAD.U32 R75, RZ, RZ, UR7 ;  /* 0x00000007ff4b7e24 */ /* 0x000fe2000f8e00ff */
[----:B------:R-:W0:Y:S01]  /*1620*/  LDC R67, c[0x0][0x288] ;  /* 0x0000a200ff437b82 */ /* 0x000e220000000800 */
[--C-:B------:R-:W-:Y:S01]  /*1630*/  SHF.R.S32.HI R61, RZ, 0x1f, R60.reuse ;  /* 0x0000001fff3d7819 */ /* 0x100fe2000001143c */
[----:B-1----:R-:W-:Y:S01]  /*1640*/  ULEA UR40, UR4, UR40, 0x18 ;  /* 0x0000002804287291 */ /* 0x002fe2000f8ec03f */
[C---:B------:R-:W-:Y:S01]  /*1650*/  IMAD R71, R3.reuse, -0x10, -R60 ;  /* 0xfffffff003477824 */ /* 0x040fe200078e0a3c */
[----:B------:R-:W-:Y:S01]  /*1660*/  USHF.L.U32 UR4, UR5, 0x3, URZ ;  /* 0x0000000305047899 */ /* 0x000fe2000800063f */
[----:B------:R-:W-:Y:S01]  /*1670*/  SHF.R.S32.HI R63, RZ, 0x1f, R62 ;  /* 0x0000001fff3f7819 */ /* 0x000fe2000001143e */
[----:B------:R-:W-:Y:S01]  /*1680*/  IMAD.WIDE R60, R3, 0x10, R60 ;  /* 0x00000010033c7825 */ /* 0x000fe200078e023c */
[----:B------:R-:W-:Y:S01]  /*1690*/  UIADD3 UR5, UR40, 0x180, URZ ;  /* 0x0000018028057890 */ /* 0x000fe2000fffe03f */
[----:B------:R-:W1:Y:S01]  /*16a0*/  LDC R69, c[0x0][0x600] ;  /* 0x00018000ff457b82 */ /* 0x000e620000000800 */
[----:B------:R-:W-:Y:S01]  /*16b0*/  UIADD3 UR6, UR40, 0x28180, URZ ;  /* 0x0002818028067890 */ /* 0x000fe2000fffe03f */
[----:B------:R-:W-:Y:S01]  /*16c0*/  IMAD.MOV.U32 R3, RZ, RZ, -0x1 ;  /* 0xffffffffff037424 */ /* 0x000fe200078e00ff */
[----:B------:R-:W-:Y:S01]  /*16d0*/  USHF.R.U32.HI UR5, URZ, 0x4, UR5 ;  /* 0x000000043f057899 */ /* 0x000fe20008011605 */
[----:B------:R-:W-:Y:S01]  /*16e0*/  VIADD R71, R71, UR8 ;  /* 0x0000000847477c36 */ /* 0x000fe20008000000 */
[----:B------:R-:W-:-:S02]  /*16f0*/  USHF.R.U32.HI UR6, URZ, 0x4, UR6 ;  /* 0x000000043f067899 */ /* 0x000fc40008011606 */
[-C--:B---3--:R-:W-:Y:S01]  /*1700*/  SHF.L.U32 R3, R3, R66.reuse, RZ ;  /* 0x0000004203037219 */ /* 0x088fe200000006ff */
[----:B------:R-:W-:Y:S01]  /*1710*/  UIADD3 UR41, UR40, 0x60, URZ ;  /* 0x0000006028297890 */ /* 0x000fe2000fffe03f */
[C---:B----4-:R-:W-:Y:S01]  /*1720*/  SHF.L.U64.HI R65, R64.reuse, 0x3, R65 ;  /* 0x0000000340417819 */ /* 0x050fe20000010241 */
[----:B------:R-:W-:Y:S01]  /*1730*/  ULOP3.LUT UR4, UR4, 0x8, URZ, 0xc0, !UPT ;  /* 0x0000000804047892 */ /* 0x000fe2000f8ec03f */
[----:B------:R-:W-:Y:S01]  /*1740*/  SHF.L.U32 R66, R5, R66, RZ ;  /* 0x0000004205427219 */ /* 0x000fe200000006ff */
[----:B------:R-:W-:Y:S01]  /*1750*/  ULOP3.LUT UR5, UR5, 0x3fff, URZ, 0xc0, !UPT ;  /* 0x00003fff05057892 */ /* 0x000fe2000f8ec03f */
[----:B------:R-:W-:Y:S01]  /*1760*/  IMAD.SHL.U32 R64, R64, 0x8, RZ ;  /* 0x0000000840407824 */ /* 0x000fe200078e00ff */
[----:B------:R-:W-:Y:S01]  /*1770*/  ULOP3.LUT UR6, UR6, 0x3fff, URZ, 0xc0, !UPT ;  /* 0x00003fff06067892 */ /* 0x000fe2000f8ec03f */
[----:B------:R-:W-:Y:S01]  /*1780*/  LOP3.LUT R70, RZ, R3, RZ, 0x33, !PT ;  /* 0x00000003ff467212 */ /* 0x000fe200078e33ff */
[----:B0-----:R-:W-:Y:S01]  /*1790*/  IMAD R67, R4, -0x2, R67 ;  /* 0xfffffffe04437824 */ /* 0x001fe200078e0243 */
[----:B------:R-:W-:-:S02]  /*17a0*/  UIADD3 UR42, -UR42, UR37, URZ ;  /* 0x000000252a2a7290 */ /* 0x000fc4000fffe13f */
[----:B------:R-:W-:Y:S02]  /*17b0*/  ULEA UR43, UR43, UR41, 0x3 ;  /* 0x000000292b2b7291 */ /* 0x000fe4000f8e183f */
[----:B------:R-:W-:Y:S02]  /*17c0*/  ULOP3.LUT UR44, UR4, 0x8, URZ, 0x3c, !UPT ;  /* 0x00000008042c7892 */ /* 0x000fe4000f8e3c3f */
[----:B------:R-:W-:Y:S01]  /*17d0*/  ULOP3.LUT UR45, UR4, 0x18, URZ, 0x3c, !UPT ;  /* 0x00000018042d7892 */ /* 0x000fe2000f8e3c3f */
[----:B-1----:R-:W-:Y:S01]  /*17e0*/  VIADD R69, R69, 0xffffffff ;  /* 0xffffffff45457836 */ /* 0x002fe20000000000 */
[----:B------:R-:W-:Y:S02]  /*17f0*/  ULOP3.LUT UR46, UR5, 0x10000, URZ, 0xfc, !UPT ;  /* 0x00010000052e7892 */ /* 0x000fe4000f8efc3f */
[----:B------:R-:W-:Y:S01]  /*1800*/  ULOP3.LUT UR47, UR6, 0x10000, URZ, 0xfc, !UPT ;  /* 0x00010000062f7892 */ /* 0x000fe2000f8efc3f */
[----:B--2---:R-:W-:-:S11]  /*1810*/  SHF.L.U64.HI R68, R6, 0x1, R0 ;  /* 0x0000000106447819 */ /* 0x004fd60000010200 */
.L_x_102:
[----:B------:R-:W-:-:S04]  /*1820*/  SHF.L.U32 R0, R75, 0x1f, RZ ;  /* 0x0000001f4b007819 */ /* 0x000fc800000006ff */
[----:B------:R-:W0:Y:S02]  /*1830*/  SYNCS.PHASECHK.TRANS64.TRYWAIT P0, [UR43+-0x8], R0 ;  /* 0xfffff800ff0075a7 */ /* 0x000e24000800016b */
[----:B01--4-:R-:W-:Y:S05]  /*1840*/  @!P0 BRA `(.L_x_19) ;  /* 0x0000005000708947 */ /* 0x013fea0003800000 */
.L_x_125:
[----:B------:R-:W-:Y:S02]  /*1850*/  ULDC UR4, c[0x0][0x28c] ;  /* 0x0000a30000047ab9 */ /* 0x000fe40000000800 */
[----:B------:R-:W-:-:S13]  /*1860*/  ISETP.LT.AND P0, PT, RZ, UR4, PT ;  /* 0x00000004ff007c0c */ /* 0x000fda000bf01270 */
[----:B------:R-:W-:Y:S05]  /*1870*/  @P0 BRA `(.L_x_20) ;  /* 0x0000000000400947 */ /* 0x000fea0003800000 */
[----:B0-----:R-:W-:Y:S01]  /*1880*/  MOV R0, 0x0 ;  /* 0x0000000000007802 */ /* 0x001fe20000000f00 */
[----:B------:R-:W-:Y:S01]  /*1890*/  ULDC.64 UR4, c[0x4][0x68] ;  /* 0x01001a0000047ab9 */ /* 0x000fe20000000a00 */
[----:B------:R-:W-:Y:S01]  /*18a0*/  ULDC.64 UR6, c[0x4][0x8] ;  /* 0x0100020000067ab9 */ /* 0x000fe20000000a00 */
[----:B------:R-:W-:Y:S01]  /*18b0*/  IMAD.U32 R4, RZ, RZ, UR4 ;  /* 0x00000004ff047e24 */ /* 0x000fe2000f8e00ff */
[----:B------:R0:W1:Y:S01]  /*18c0*/  LDC.64 R14, c[0x4][R0] ;  /* 0x01000000000e7b82 */ /* 0x0000620000000a00 */
[----:B------:R-:W-:Y:S01]  /*18d0*/  IMAD.U32 R5, RZ, RZ, UR5 ;  /* 0x00000005ff057e24 */ /* 0x000fe2000f8e00ff */
[----:B------:R-:W-:Y:S01]  /*18e0*/  ULDC.64 UR4, c[0x4][0x70] ;  /* 0x01001c0000047ab9 */ /* 0x000fe20000000a00 */
[----:B------:R-:W-:Y:S02]  /*18f0*/  IMAD.U32 R10, RZ, RZ, UR6 ;  /* 0x00000006ff0a7e24 */ /* 0x000fe4000f8e00ff */
[----:B------:R-:W-:Y:S02]  /*1900*/  IMAD.U32 R6, RZ, RZ, UR4 ;  /* 0x00000004ff067e24 */ /* 0x000fe4000f8e00ff */
[----:B------:R-:W-:-:S02]  /*1910*/  IMAD.U32 R7, RZ, RZ, UR5 ;  /* 0x00000005ff077e24 */ /* 0x000fc4000f8e00ff */
[----:B------:R-:W-:Y:S02]  /*1920*/  IMAD.U32 R11, RZ, RZ, UR7 ;  /* 0x00000007ff0b7e24 */ /* 0x000fe4000f8e00ff */
[----:B------:R-:W-:Y:S02]  /*1930*/  IMAD.MOV.U32 R8, RZ, RZ, 0x1e1 ;  /* 0x000001e1ff087424 */ /* 0x000fe400078e00ff */
[----:B------:R-:W-:Y:S02]  /*1940*/  IMAD.MOV.U32 R12, RZ, RZ, 0x1 ;  /* 0x00000001ff0c7424 */ /* 0x000fe400078e00ff */
[----:B0-----:R-:W-:-:S07]  /*1950*/  IMAD.MOV.U32 R13, RZ, RZ, RZ ;  /* 0x000000ffff0d7224 */ /* 0x001fce00078e00ff */
[----:B------:R-:W-:-:S07]  /*1960*/  LEPC R20, `(.L_x_20) ;  /* 0x000000001014794e */ /* 0x000fce0000000000 */
[----:B-1---5:R-:W-:Y:S05]  /*1970*/  CALL.ABS.NOINC R14 ;  /* 0x000000000e007343 */ /* 0x022fea0003c00000 */
.L_x_20:
[----:B------:R-:W-:-:S13]  /*1980*/  ISETP.NE.AND P0, PT, R74, 0x3, PT ;  /* 0x000000034a00780c */ /* 0x000fda0003f05270 */
[----:B------:R-:W-:Y:S05]  /*1990*/  @!P0 BRA `(.L_x_21) ;  /* 0x0000000000048947 */ /* 0x000fea0003800000 */
[----:B------:R-:W-:Y:S01]  /*19a0*/  BPT.TRAP 0x1 ;  /* 0x000000040000795c */ /* 0x000fe20000300000 */
.L_x_21:
[----:B0-----:R-:W-:Y:S02]  /*19b0*/  IMAD.U32 R3, RZ, RZ, UR36 ;  /* 0x00000024ff037e24 */ /* 0x001fe4000f8e00ff */
[----:B------:R-:W-:-:S03]  /*19c0*/  IMAD.U32 R0, RZ, RZ, UR38 ;  /* 0x00000026ff007e24 */ /* 0x000fc6000f8e00ff */
[----:B------:R-:W-:Y:S02]  /*19d0*/  LEA R3, R3, UR40, 0x3 ;  /* 0x0000002803037c11 */ /* 0x000fe4000f8e18ff */
[----:B------:R-:W-:-:S04]  /*19e0*/  SHF.L.U32 R0, R0, 0x1f, RZ ;  /* 0x0000001f00007819 */ /* 0x000fc800000006ff */
[----:B------:R0:W1:Y:S01]  /*19f0*/  SYNCS.PHASECHK.TRANS64.TRYWAIT P1, [R3+URZ], R0 ;  /* 0x00000000030075a7 */ /* 0x000062000802017f */
[----:B------:R-:W-:Y:S05]  /*1a00*/  @!P0 BRA `(.L_x_22) ;  /* 0x0000000000048947 */ /* 0x000fea0003800000 */
[----:B------:R-:W-:Y:S01]  /*1a10*/  BPT.TRAP 0x1 ;  /* 0x000000040000795c */ /* 0x000fe20000300000 */
.L_x_22:
[----:B-1----:R-:W-:Y:S05]  /*1a20*/  @P1 BRA `(.L_x_23) ;  /* 0x0000000000081947 */ /* 0x002fea0003800000 */
[----:B------:R-:W1:Y:S02]  /*1a30*/  SYNCS.PHASECHK.TRANS64.TRYWAIT P1, [R3+URZ], R0 ;  /* 0x00000000030075a7 */ /* 0x000e64000802017f */
[----:B-1----:R-:W-:Y:S05]  /*1a40*/  @!P1 BRA `(.L_x_24) ;  /* 0x0000005000089947 */ /* 0x002fea0003800000 */
.L_x_23:
[----:B------:R-:W-:Y:S05]  /*1a50*/  WARPSYNC.ALL ;  /* 0x0000000000007948 */ /* 0x000fea0003800000 */
[----:B------:R-:W-:Y:S01]  /*1a60*/  ULEA UR9, UR36, UR46, 0xb ;  /* 0x0000002e24097291 */ /* 0x000fe2000f8e583f */
[----:B------:R-:W-:Y:S01]  /*1a70*/  WARPGROUP.ARRIVE ;  /* 0x00000000000079c5 */ /* 0x000fe20000000000 */
[----:B------:R-:W-:Y:S01]  /*1a80*/  ULEA UR8, UR36, UR47, 0xb ;  /* 0x0000002f24087291 */ /* 0x000fe2000f8e583f */
[----:B01----:R-:W-:Y:S01]  /*1a90*/  IMAD.U32 R0, RZ, RZ, UR42 ;  /* 0x0000002aff007e24 */ /* 0x003fe2000f8e00ff */
[----:B------:R-:W-:Y:S01]  /*1aa0*/  UMOV UR5, 0x40000040 ;  /* 0x4000004000057882 */ /* 0x000fe20000000000 */
[----:B------:R-:W-:-:S02]  /*1ab0*/  UMOV UR7, 0x40000040 ;  /* 0x4000004000077882 */ /* 0x000fc40000000000 */
[----:B------:R-:W-:Y:S01]  /*1ac0*/  UMOV UR4, UR9 ;  /* 0x0000000900047c82 */ /* 0x000fe20008000000 */
[----:B------:R-:W-:Y:S01]  /*1ad0*/  ISETP.GE.AND P1, PT, R0, 0x1, PT ;  /* 0x000000010000780c */ /* 0x000fe20003f26270 */
[----:B------:R-:W-:Y:S02]  /*1ae0*/  UMOV UR6, UR8 ;  /* 0x0000000800067c82 */ /* 0x000fe40008000000 */
[----:B------:R-:W-:Y:S01]  /*1af0*/  HGMMA.64x64x8.F32.TF32 R24, gdesc[UR4], RZ, !UPT, gsb0 ;  /* 0x04e00000041879f0 */ /* 0x000fe2000c0028ff */
[----:B------:R-:W-:Y:S02]  /*1b00*/  UIADD3 UR4, UR9, 0x2, URZ ;  /* 0x0000000209047890 */ /* 0x000fe4000fffe03f */
[----:B------:R-:W-:Y:S01]  /*1b10*/  UIADD3 UR6, UR8, 0x2, URZ ;  /* 0x0000000208067890 */ /* 0x000fe2000fffe03f */
[----:B------:R-:W-:Y:S01]  /*1b20*/  UMOV UR5, 0x40000040 ;  /* 0x4000004000057882 */ /* 0x000fe20000000000 */
[----:B------:R-:W-:Y:S01]  /*1b30*/  UMOV UR7, 0x40000040 ;  /* 0x4000004000077882 */ /* 0x000fe20000000000 */
[----:B------:R-:W-:-:S02]  /*1b40*/  WARPGROUP.DEPBAR.LE gsb0, 0x0 ;  /* 0x00008000000079c5 */ /* 0x000fc40000010000 */
[----:B------:R-:W-:-:S06]  /*1b50*/  WARPGROUP.ARRIVE ;  /* 0x00000000000079c5 */ /* 0x000fcc0000000000 */
[----:B------:R-:W-:Y:S01]  /*1b60*/  HGMMA.64x64x8.F32.TF32 R24, gdesc[UR4], R24, gsb0 ;  /* 0x04e00000041879f0 */ /* 0x000fe20008002818 */
[----:B------:R-:W-:Y:S02]  /*1b70*/  UIADD3 UR4, UR9, 0x4, URZ ;  /* 0x0000000409047890 */ /* 0x000fe4000fffe03f */
[----:B------:R-:W-:Y:S01]  /*1b80*/  UIADD3 UR6, UR8, 0x4, URZ ;  /* 0x0000000408067890 */ /* 0x000fe2000fffe03f */
[----:B------:R-:W-:Y:S01]  /*1b90*/  UMOV UR5, 0x40000040 ;  /* 0x4000004000057882 */ /* 0x000fe20000000000 */
[----:B------:R-:W-:Y:S01]  /*1ba0*/  UMOV UR7, 0x40000040 ;  /* 0x4000004000077882 */ /* 0x000fe20000000000 */
[----:B------:R-:W-:Y:S02]  /*1bb0*/  WARPGROUP.DEPBAR.LE gsb0, 0x0 ;  /* 0x00008000000079c5 */ /* 0x000fe40000010000 */
        /* <DEDUP_REMOVED lines=92> */
[----:B------:R-:W-:Y:S03]  /*2180*/  HGMMA.64x64x8.F32.TF32 R24, gdesc[UR4], R24, gsb0 ;  /* 0x04e00000041879f0 */ /* 0x000fe60008002818 */
[----:B------:R-:W-:Y:S02]  /*2190*/  WARPGROUP.DEPBAR.LE gsb0, 0x0 ;  /* 0x00008000000079c5 */ /* 0x000fe40000010000 */
[----:B------:R-:W-:Y:S05]  /*21a0*/  @!P1 BRA `(.L_x_25) ;  /* 0x0000000800649947 */ /* 0x000fea0003800000 */
[----:B------:R-:W-:Y:S01]  /*21b0*/  UIADD3 UR4, UR36, 0x1, URZ ;  /* 0x0000000124047890 */ /* 0x000fe2000fffe03f */
[----:B------:R-:W-:Y:S02]  /*21c0*/  IMAD.U32 R0, RZ, RZ, UR42 ;  /* 0x0000002aff007e24 */ /* 0x000fe4000f8e00ff */
[----:B------:R-:W-:Y:S01]  /*21d0*/  IMAD.U32 R3, RZ, RZ, UR36 ;  /* 0x00000024ff037e24 */ /* 0x000fe2000f8e00ff */
[----:B------:R-:W-:-:S04]  /*21e0*/  UISETP.NE.AND UP0, UPT, UR4, 0x5, UPT ;  /* 0x000000050400788c */ /* 0x000fc8000bf05270 */
[----:B------:R-:W-:Y:S02]  /*21f0*/  USEL UR5, URZ, 0x1, UP0 ;  /* 0x000000013f057887 */ /* 0x000fe40008000000 */
[----:B------:R-:W-:Y:S02]  /*2200*/  USEL UR4, UR4, URZ, UP0 ;  /* 0x0000003f04047287 */ /* 0x000fe40008000000 */
[----:B------:R-:W-:-:S06]  /*2210*/  ULOP3.LUT UR5, UR38, UR5, URZ, 0x3c, !UPT ;  /* 0x0000000526057292 */ /* 0x000fcc000f8e3c3f */
[----:B------:R-:W-:-:S07]  /*2220*/  IMAD.U32 R6, RZ, RZ, UR5 ;  /* 0x00000005ff067e24 */ /* 0x000fce000f8e00ff */
.L_x_32:
[----:B------:R-:W-:Y:S05]  /*2230*/  @!P0 BRA `(.L_x_26) ;  /* 0x0000000000048947 */ /* 0x000fea0003800000 */
[----:B------:R-:W-:Y:S01]  /*2240*/  BPT.TRAP 0x1 ;  /* 0x000000040000795c */ /* 0x000fe20000300000 */
.L_x_26:
[----:B------:R-:W-:Y:S01]  /*2250*/  ULEA UR5, UR4, UR40, 0x3 ;  /* 0x0000002804057291 */ /* 0x000fe2000f8e183f */
[----:B------:R-:W-:-:S08]  /*2260*/  SHF.L.U32 R4, R6, 0x1f, RZ ;  /* 0x0000001f06047819 */ /* 0x000fd000000006ff */
[----:B------:R0:W1:Y:S01]  /*2270*/  SYNCS.PHASECHK.TRANS64.TRYWAIT P1, [UR5], R4 ;  /* 0x00000004ff0075a7 */ /* 0x0000620008020145 */
[----:B------:R-:W-:Y:S05]  /*2280*/  @!P0 BRA `(.L_x_27) ;  /* 0x0000000000048947 */ /* 0x000fea0003800000 */
[----:B------:R-:W-:Y:S01]  /*2290*/  BPT.TRAP 0x1 ;  /* 0x000000040000795c */ /* 0x000fe20000300000 */
.L_x_27:
[----:B-1----:R-:W-:Y:S05]  /*22a0*/  @P1 BRA `(.L_x_28) ;  /* 0x0000000000081947 */ /* 0x002fea0003800000 */
[----:B------:R-:W1:Y:S02]  /*22b0*/  SYNCS.PHASECHK.TRANS64.TRYWAIT P1, [UR5], R4 ;  /* 0x00000004ff0075a7 */ /* 0x000e640008020145 */
[----:B-1----:R-:W-:Y:S05]  /*22c0*/  @!P1 BRA `(.L_x_29) ;  /* 0x0000004400fc9947 */ /* 0x002fea0003800000 */
.L_x_28:
[----:B------:R-:W-:Y:S01]  /*22d0*/  ULEA UR5, UR4, UR47, 0xb ;  /* 0x0000002f04057291 */ /* 0x000fe2000f8e583f */
[----:B------:R-:W-:Y:S01]  /*22e0*/  WARPGROUP.ARRIVE ;  /* 0x00000000000079c5 */ /* 0x000fe20000000000 */
[----:B------:R-:W-:Y:S01]  /*22f0*/  ULEA UR6, UR4, UR46, 0xb ;  /* 0x0000002e04067291 */ /* 0x000fe2000f8e583f */
[----:B------:R-:W-:Y:S01]  /*2300*/  UMOV UR11, 0x40000040 ;  /* 0x40000040000b7882 */ /* 0x000fe20000000000 */
[----:B------:R-:W-:-:S03]  /*2310*/  UMOV UR9, 0x40000040 ;  /* 0x4000004000097882 */ /* 0x000fc60000000000 */
[----:B------:R-:W-:Y:S02]  /*2320*/  UMOV UR10, UR5 ;  /* 0x00000005000a7c82 */ /* 0x000fe40008000000 */
[----:B------:R-:W-:Y:S02]  /*2330*/  UMOV UR8, UR6 ;  /* 0x0000000600087c82 */ /* 0x000fe40008000000 */
[----:B------:R-:W-:Y:S01]  /*2340*/  HGMMA.64x64x8.F32.TF32 R24, gdesc[UR8], R24, gsb0 ;  /* 0x04e00000081879f0 */ /* 0x000fe20008002818 */
        /* <DEDUP_REMOVED lines=107> */
[----:B------:R-:W-:Y:S01]  /*2a00*/  BPT.TRAP 0x1 ;  /* 0x000000040000795c */ /* 0x000fe20000300000 */
.L_x_30:
[----:B------:R-:W-:-:S13]  /*2a10*/  ISETP.NE.AND P1, PT, R57, RZ, PT ;  /* 0x000000ff3900720c */ /* 0x000fda0003f25270 */
[----:B01----:R-:W-:-:S05]  /*2a20*/  @P1 LEA R4, R3, UR40, 0x3 ;  /* 0x0000002803041c11 */ /* 0x003fca000f8e18ff */
[----:B------:R-:W-:-:S05]  /*2a30*/  @P1 VIADD R5, R4, 0x28 ;  /* 0x0000002804051836 */ /* 0x000fca0000000000 */
[----:B------:R-:W-:-:S04]  /*2a40*/  @P1 PRMT R5, R56, 0x654, R5 ;  /* 0x0000065438051816 */ /* 0x000fc80000000005 */
[----:B------:R0:W-:Y:S01]  /*2a50*/  @P1 SYNCS.ARRIVE.TRANS64.RED.A1T0 RZ, [R5+URZ], RZ ;  /* 0x000000ff05ff19a7 */ /* 0x0001e2000810043f */
[----:B------:R-:W-:-:S13]  /*2a60*/  ISETP.GT.U32.AND P1, PT, R23, 0x1, PT ;  /* 0x000000011700780c */ /* 0x000fda0003f24070 */
[----:B0-----:R-:W-:Y:S05]  /*2a70*/  @P1 BRA `(.L_x_31) ;  /* 0x0000000000041947 */ /* 0x001fea0003800000 */
[----:B------:R-:W-:Y:S01]  /*2a80*/  BPT.TRAP 0x1 ;  /* 0x000000040000795c */ /* 0x000fe20000300000 */
.L_x_31:
[----:B------:R-:W-:Y:S01]  /*2a90*/  UIADD3 UR4, UR4, 0x1, URZ ;  /* 0x0000000104047890 */ /* 0x000fe2000fffe03f */
[C---:B------:R-:W-:Y:S01]  /*2aa0*/  ISETP.GT.AND P2, PT, R0.reuse, 0x1, PT ;  /* 0x000000010000780c */ /* 0x040fe20003f44270 */
[----:B------:R-:W-:Y:S02]  /*2ab0*/  VIADD R3, R3, 0x1 ;  /* 0x0000000103037836 */ /* 0x000fe40000000000 */
[----:B------:R-:W-:Y:S01]  /*2ac0*/  UISETP.NE.AND UP0, UPT, UR4, 0x5, UPT ;  /* 0x000000050400788c */ /* 0x000fe2000bf05270 */
[----:B------:R-:W-:Y:S02]  /*2ad0*/  VIADD R0, R0, 0xffffffff ;  /* 0xffffffff00007836 */ /* 0x000fe40000000000 */
[C---:B------:R-:W-:Y:S01]  /*2ae0*/  ISETP.NE.AND P1, PT, R3.reuse, 0x5, PT ;  /* 0x000000050300780c */ /* 0x040fe20003f25270 */
[----:B------:R-:W-:Y:S02]  /*2af0*/  USEL UR5, URZ, 0x1, UP0 ;  /* 0x000000013f057887 */ /* 0x000fe40008000000 */
[----:B------:R-:W-:Y:S01]  /*2b00*/  USEL UR4, UR4, URZ, UP0 ;  /* 0x0000003f04047287 */ /* 0x000fe20008000000 */
[----:B------:R-:W-:-:S03]  /*2b10*/  SEL R3, R3, RZ, P1 ;  /* 0x000000ff03037207 */ /* 0x000fc60000800000 */
[----:B------:R-:W-:Y:S01]  /*2b20*/  LOP3.LUT R6, R6, UR5, RZ, 0x3c, !PT ;  /* 0x0000000506067c12 */ /* 0x000fe2000f8e3cff */
[----:B------:R-:W-:Y:S07]  /*2b30*/  @P2 BRA `(.L_x_32) ;  /* 0xfffffff400bc2947 */ /* 0x000fee000383ffff */
.L_x_25:
[----:B------:R-:W0:Y:S01]  /*2b40*/  LDC R0, c[0x0][0x28c] ;  /* 0x0000a300ff007b82 */ /* 0x000e220000000800 */
[----:B------:R-:W-:-:S04]  /*2b50*/  IMAD.U32 R3, RZ, RZ, UR44 ;  /* 0x0000002cff037e24 */ /* 0x000fc8000f8e00ff */
[----:B------:R1:W-:Y:S01]  /*2b60*/  SYNCS.ARRIVE.TRANS64.A1T0 RZ, [R3+UR41], RZ ;  /* 0x000000ff03ff79a7 */ /* 0x0003e20008100029 */
[----:B0-----:R-:W-:-:S13]  /*2b70*/  ISETP.GE.AND P1, PT, R0, 0x1, PT ;  /* 0x000000010000780c */ /* 0x001fda0003f26270 */
[----:B-1----:R-:W-:Y:S05]  /*2b80*/  @!P1 BRA `(.L_x_33) ;  /* 0x0000000000449947 */ /* 0x002fea0003800000 */
[----:B------:R-:W-:Y:S05]  /*2b90*/  @!P0 BRA `(.L_x_34) ;  /* 0x0000000000048947 */ /* 0x000fea0003800000 */
[----:B------:R-:W-:Y:S01]  /*2ba0*/  BPT.TRAP 0x1 ;  /* 0x000000040000795c */ /* 0x000fe20000300000 */
.L_x_34:
[----:B------:R-:W-:-:S13]  /*2bb0*/  ISETP.NE.AND P0, PT, R57, RZ, PT ;  /* 0x000000ff3900720c */ /* 0x000fda0003f05270 */
[----:B------:R-:W-:-:S05]  /*2bc0*/  VOTEU.ANY UP0, P0 ;  /* 0x00000000003f7886 */ /* 0x000fca0000000100 */
[----:B------:R-:W-:-:S06]  /*2bd0*/  @UP0 UIADD3 UR4, UR36, UR42, URZ ;  /* 0x0000002a24040290 */ /* 0x000fcc000fffe03f */
[----:B------:R-:W-:Y:S02]  /*2be0*/  IMAD.U32 R4, RZ, RZ, UR4 ;  /* 0x00000004ff047e24 */ /* 0x000fe4000f8e00ff */
[----:B------:R-:W-:Y:S02]  /*2bf0*/  IMAD.U32 R3, RZ, RZ, UR4 ;  /* 0x00000004ff037e24 */ /* 0x000fe4000f8e00ff */
[----:B------:R-:W-:-:S05]  /*2c00*/  @P0 IMAD.WIDE.U32 R4, R4, -0x33333333, RZ ;  /* 0xcccccccd04040825 */ /* 0x000fca00078e00ff */
[----:B------:R-:W-:-:S05]  /*2c10*/  @P0 SHF.R.U32.HI R0, RZ, 0x2, R5 ;  /* 0x00000002ff000819 */ /* 0x000fca0000011605 */
[----:B------:R-:W-:-:S05]  /*2c20*/  @P0 IMAD R0, R0, -0x5, R3 ;  /* 0xfffffffb00000824 */ /* 0x000fca00078e0203 */
[----:B------:R-:W-:-:S05]  /*2c30*/  @P0 LEA R0, R0, UR40, 0x3 ;  /* 0x0000002800000c11 */ /* 0x000fca000f8e18ff */
[----:B------:R-:W-:-:S05]  /*2c40*/  @P0 VIADD R3, R0, 0x28 ;  /* 0x0000002800030836 */ /* 0x000fca0000000000 */
[----:B------:R-:W-:-:S04]  /*2c50*/  @P0 PRMT R3, R56, 0x654, R3 ;  /* 0x0000065438030816 */ /* 0x000fc80000000003 */
[----:B------:R0:W-:Y:S01]  /*2c60*/  @P0 SYNCS.ARRIVE.TRANS64.RED.A1T0 RZ, [R3+URZ], RZ ;  /* 0x000000ff03ff09a7 */ /* 0x0001e2000810043f */
[----:B------:R-:W-:-:S13]  /*2c70*/  ISETP.GT.U32.AND P0, PT, R23, 0x1, PT ;  /* 0x000000011700780c */ /* 0x000fda0003f04070 */
[----:B0-----:R-:W-:Y:S05]  /*2c80*/  @P0 BRA `(.L_x_33) ;  /* 0x0000000000040947 */ /* 0x001fea0003800000 */
[----:B------:R-:W-:Y:S01]  /*2c90*/  BPT.TRAP 0x1 ;  /* 0x000000040000795c */ /* 0x000fe20000300000 */
.L_x_33:
[----:B------:R-:W-:Y:S01]  /*2ca0*/  SHF.L.U32 R0, R75, 0x1f, RZ ;  /* 0x0000001f4b007819 */ /* 0x000fe200000006ff */
[----:B------:R-:W-:Y:S01]  /*2cb0*/  UIADD3 UR36, UR36, UR39, URZ ;  /* 0x0000002724247290 */ /* 0x000fe2000fffe03f */
[----:B------:R-:W-:Y:S01]  /*2cc0*/  SHF.R.S32.HI R9, RZ, 0x1f, R19 ;  /* 0x0000001fff097819 */ /* 0x000fe20000011413 */
[----:B------:R-:W-:Y:S01]  /*2cd0*/  UISETP.GE.U32.AND UP1, UPT, UR39, 0x5, UPT ;  /* 0x000000052700788c */ /* 0x000fe2000bf26070 */
[----:B------:R-:W0:Y:S01]  /*2ce0*/  SYNCS.PHASECHK.TRANS64.TRYWAIT P0, [UR43+0x8], R0 ;  /* 0x00000800ff0075a7 */ /* 0x000e22000800016b */
[----:B------:R-:W-:-:S04]  /*2cf0*/  UISETP.GT.U32.AND UP0, UPT, UR36, 0x4, UPT ;  /* 0x000000042400788c */ /* 0x000fc8000bf04070 */
[----:B------:R-:W-:-:S04]  /*2d00*/  UISETP.LT.U32.AND UP0, UPT, UR39, 0x5, UP0 ;  /* 0x000000052700788c */ /* 0x000fc80008701070 */
[----:B------:R-:W-:Y:S02]  /*2d10*/  USEL UR6, URZ, 0x1, !UP0 ;  /* 0x000000013f067887 */ /* 0x000fe4000c000000 */
[----:B------:R-:W-:Y:S02]  /*2d20*/  @UP1 UIMAD.WIDE.U32 UR4, UR36, -0x33333333, URZ ;  /* 0xcccccccd240418a5 */ /* 0x000fe4000f8e003f */
[----:B------:R-:W-:Y:S02]  /*2d30*/  ULOP3.LUT UR38, UR38, UR6, URZ, 0x3c, !UPT ;  /* 0x0000000626267292 */ /* 0x000fe4000f8e3c3f */
[----:B------:R-:W-:-:S04]  /*2d40*/  @UP1 USHF.R.U32.HI UR4, URZ, 0x2, UR5 ;  /* 0x000000023f041899 */ /* 0x000fc80008011605 */
[----:B------:R-:W-:Y:S01]  /*2d50*/  @UP1 ULOP3.LUT UR38, UR38, 0x1, UR4, 0x78, !UPT ;  /* 0x0000000126261892 */ /* 0x000fe2000f8e7804 */
[----:B0-----:R-:W-:Y:S11]  /*2d60*/  @!P0 BRA `(.L_x_35) ;  /* 0x0000003c006c8947 */ /* 0x001ff60003800000 */
.L_x_126:
[----:B------:R-:W-:Y:S01]  /*2d70*/  ULDC.64 UR4, c[0x0][0x5d0] ;  /* 0x0001740000047ab9 */ /* 0x000fe20000000a00 */
[----:B------:R-:W-:Y:S01]  /*2d80*/  ULDC UR6, c[0x0][0x284] ;  /* 0x0000a10000067ab9 */ /* 0x000fe20000000800 */
[----:B0-----:R-:W-:Y:S02]  /*2d90*/  IMAD R0, R9, UR4, RZ ;  /* 0x0000000409007c24 */ /* 0x001fe4000f8e02ff */
[----:B------:R-:W-:Y:S02]  /*2da0*/  IMAD.SHL.U32 R12, R18, 0x40, RZ ;  /* 0x00000040120c7824 */ /* 0x000fe400078e00ff */
[C---:B------:R-:W-:Y:S02]  /*2db0*/  IMAD R3, R19.reuse, UR5, R0 ;  /* 0x0000000513037c24 */ /* 0x040fe4000f8e0200 */
[----:B------:R-:W-:Y:S01]  /*2dc0*/  IMAD.SHL.U32 R0, R22, 0x40, RZ ;  /* 0x0000004016007824 */ /* 0x000fe200078e00ff */
[----:B------:R-:W-:Y:S01]  /*2dd0*/  SHF.R.S32.HI R13, RZ, 0x1f, R12 ;  /* 0x0000001fff0d7819 */ /* 0x000fe2000001140c */
[----:B------:R-:W-:Y:S01]  /*2de0*/  IMAD.WIDE.U32 R4, R19, UR4, R62 ;  /* 0x0000000413047c25 */ /* 0x000fe2000f8e003e */
[----:B------:R-:W-:-:S02]  /*2df0*/  ULDC.64 UR4, c[0x0][0x5c8] ;  /* 0x0001720000047ab9 */ /* 0x000fc40000000a00 */
[----:B------:R-:W-:Y:S01]  /*2e00*/  ISETP.GE.AND P0, PT, R0, UR6, PT ;  /* 0x0000000600007c0c */ /* 0x000fe2000bf06270 */
[----:B------:R-:W-:Y:S01]  /*2e10*/  ULDC UR6, c[0x0][0x288] ;  /* 0x0000a20000067ab9 */ /* 0x000fe20000000800 */
[----:B------:R-:W-:Y:S01]  /*2e20*/  IADD3 R4, P1, R12, R4, RZ ;  /* 0x000000040c047210 */ /* 0x000fe20007f3e0ff */
[----:B------:R-:W-:Y:S01]  /*2e30*/  IMAD.WIDE R20, R22, 0x40, R60 ;  /* 0x0000004016147825 */ /* 0x000fe200078e023c */
[----:B------:R-:W-:Y:S02]  /*2e40*/  ISETP.GE.OR P0, PT, R12, UR6, P0 ;  /* 0x000000060c007c0c */ /* 0x000fe40008706670 */
[----:B------:R-:W-:Y:S01]  /*2e50*/  IADD3.X R5, R13, R5, R3, P1, !PT ;  /* 0x000000050d057210 */ /* 0x000fe20000ffe403 */
[----:B------:R-:W-:-:S04]  /*2e60*/  IMAD R7, R21, UR4, RZ ;  /* 0x0000000415077c24 */ /* 0x000fc8000f8e02ff */
[C---:B------:R-:W-:Y:S02]  /*2e70*/  IMAD R7, R20.reuse, UR5, R7 ;  /* 0x0000000514077c24 */ /* 0x040fe4000f8e0207 */
[----:B------:R-:W-:-:S04]  /*2e80*/  IMAD.WIDE.U32 R72, R20, UR4, R4 ;  /* 0x0000000414487c25 */ /* 0x000fc8000f8e0004 */
[----:B------:R-:W-:Y:S05]  /*2e90*/  @P0 BRA `(.L_x_36) ;  /* 0x0000002000540947 */ /* 0x000fea0003800000 */
[----:B-----5:R-:W-:Y:S01]  /*2ea0*/  FSETP.NEU.AND P1, PT, R59, RZ, PT ;  /* 0x000000ff3b00720b */ /* 0x020fe20003f2d000 */
[----:B------:R-:W-:Y:S01]  /*2eb0*/  IMAD.IADD R22, R67, 0x1, -R12 ;  /* 0x0000000143167824 */ /* 0x000fe200078e0a0c */
[----:B------:R-:W-:Y:S01]  /*2ec0*/  BSSY B0, `(.L_x_36) ;  /* 0x0000212000007945 */ /* 0x000fe20003800000 */
[----:B------:R-:W-:Y:S02]  /*2ed0*/  IMAD.IADD R0, R71, 0x1, -R0 ;  /* 0x0000000147007824 */ /* 0x000fe400078e0a00 */
[----:B------:R-:W-:Y:S01]  /*2ee0*/  IMAD.IADD R7, R73, 0x1, R7 ;  /* 0x0000000149077824 */ /* 0x000fe200078e0207 */
[----:B------:R-:W-:-:S04]  /*2ef0*/  ISETP.GT.AND P0, PT, R22, RZ, PT ;  /* 0x000000ff1600720c */ /* 0x000fc80003f04270 */
[----:B------:R-:W-:-:S03]  /*2f00*/  ISETP.GT.AND P2, PT, R0, RZ, P0 ;  /* 0x000000ff0000720c */ /* 0x000fc60000744270 */
[----:B------:R-:W-:Y:S10]  /*2f10*/  @!P1 BRA `(.L_x_37) ;  /* 0x0000001400d89947 */ /* 0x000ff40003800000 */
[----:B------:R-:W0:Y:S01]  /*2f20*/  LDC.64 R76, c[0x0][0x5b8] ;  /* 0x00016e00ff4c7b82 */ /* 0x000e220000000a00 */
[----:B------:R-:W-:-:S07]  /*2f30*/  ULDC.64 UR4, c[0x0][0x5c0] ;  /* 0x0001700000047ab9 */ /* 0x000fce0000000a00 */
[----:B------:R-:W1:Y:S08]  /*2f40*/  LDC.64 R78, c[0x0][0x5b0] ;  /* 0x00016c00ff4e7b82 */ /* 0x000e700000000a00 */
[----:B------:R-:W2:Y:S01]  /*2f50*/  LDC.64 R80, c[0x0][0x5a8] ;  /* 0x00016a00ff507b82 */ /* 0x000ea20000000a00 */
[-C--:B0-----:R-:W-:Y:S02]  /*2f60*/  IMAD R6, R9, R76.reuse, RZ ;  /* 0x0000004c09067224 */ /* 0x081fe400078e02ff */
[----:B------:R-:W-:-:S04]  /*2f70*/  IMAD.WIDE.U32 R4, R19, R76, R62 ;  /* 0x0000004c13047225 */ /* 0x000fc800078e003e */
[----:B------:R-:W-:Y:S01]  /*2f80*/  IMAD R73, R19, R77, R6 ;  /* 0x0000004d13497224 */ /* 0x000fe200078e0206 */
[----:B------:R-:W-:Y:S01]  /*2f90*/  IADD3 R8, P1, R12, R4, RZ ;  /* 0x000000040c087210 */ /* 0x000fe20007f3e0ff */
[----:B-1----:R-:W-:-:S03]  /*2fa0*/  IMAD R3, R21, R78, RZ ;  /* 0x0000004e15037224 */ /* 0x002fc600078e02ff */
[----:B------:R-:W-:Y:S01]  /*2fb0*/  IADD3.X R9, R13, R5, R73, P1, !PT ;  /* 0x000000050d097210 */ /* 0x000fe20000ffe449 */
[C---:B------:R-:W-:Y:S02]  /*2fc0*/  IMAD R21, R20.reuse, R79, R3 ;  /* 0x0000004f14157224 */ /* 0x040fe400078e0203 */
[----:B------:R-:W-:-:S04]  /*2fd0*/  IMAD.WIDE.U32 R4, R20, R78, R8 ;  /* 0x0000004e14047225 */ /* 0x000fc800078e0008 */
[----:B------:R-:W-:Y:S01]  /*2fe0*/  IMAD.IADD R3, R5, 0x1, R21 ;  /* 0x0000000105037824 */ /* 0x000fe200078e0215 */
[----:B--2---:R-:W-:-:S04]  /*2ff0*/  LEA R10, P1, R4, R80, 0x2 ;  /* 0x00000050040a7211 */ /* 0x004fc800078210ff */
[----:B------:R-:W-:-:S05]  /*3000*/  LEA.HI.X R11, R4, R81, R3, 0x2, P1 ;  /* 0x00000051040b7211 */ /* 0x000fca00008f1403 */
[----:B------:R0:W2:Y:S01]  /*3010*/  @P2 LDG.E.LTC128B R3, desc[UR48][R10.64] ;  /* 0x000000300a032981 */ /* 0x0000a2000c1e1920 */
[----:B------:R-:W-:Y:S01]  /*3020*/  IMAD.WIDE.U32 R4, R20, R78, R12 ;  /* 0x0000004e14047225 */ /* 0x000fe200078e000c */
[----:B------:R-:W-:Y:S01]  /*3030*/  LEA R6, P3, R72, UR4, 0x2 ;  /* 0x0000000448067c11 */ /* 0x000fe2000f8610ff */
[----:B------:R-:W-:Y:S01]  /*3040*/  BSSY B1, `(.L_x_38) ;  /* 0x0000014000017945 */ /* 0x000fe20003800000 */
[----:B------:R-:W-:Y:S02]  /*3050*/  IADD3 R14, P1, R62, R4, RZ ;  /* 0x000000043e0e7210 */ /* 0x000fe40007f3e0ff */
[----:B------:R-:W-:Y:S02]  /*3060*/  LEA.HI.X R7, R72, UR5, R7, 0x2, P3 ;  /* 0x0000000548077c11 */ /* 0x000fe400098f1407 */
[----:B------:R-:W-:Y:S01]  /*3070*/  IADD3.X R15, R63, R21, R5, P1, !PT ;  /* 0x000000153f0f7210 */ /* 0x000fe20000ffe405 */
[----:B0-----:R-:W-:Y:S01]  /*3080*/  IMAD.SHL.U32 R10, R78, 0x8, RZ ;  /* 0x000000084e0a7824 */ /* 0x001fe200078e00ff */
[----:B------:R-:W-:-:S02]  /*3090*/  ISETP.GT.AND P1, PT, R22, 0x1, PT ;  /* 0x000000011600780c */ /* 0x000fc40003f24270 */
[----:B------:R-:W-:Y:S01]  /*30a0*/  SHF.L.U64.HI R11, R78, 0x3, R79 ;  /* 0x000000034e0b7819 */ /* 0x000fe2000001024f */
[----:B------:R-:W-:Y:S01]  /*30b0*/  IMAD.WIDE.U32 R14, R19, R76, R14 ;  /* 0x0000004c130e7225 */ /* 0x000fe200078e000e */
[----:B------:R-:W-:-:S03]  /*30c0*/  ISETP.GT.AND P3, PT, R0, RZ, P1 ;  /* 0x000000ff0000720c */ /* 0x000fc60000f64270 */
[----:B------:R-:W-:Y:S01]  /*30d0*/  IMAD.WIDE.U32 R10, R20, R78, R10 ;  /* 0x0000004e140a7225 */ /* 0x000fe200078e000a */
[----:B--2---:R-:W-:-:S05]  /*30e0*/  LOP3.LUT R4, R3, 0xffffe000, RZ, 0xc0, !PT ;  /* 0xffffe00003047812 */ /* 0x004fca00078ec0ff */
[----:B------:R-:W-:Y:S01]  /*30f0*/  FMUL R5, R4, R59 ;  /* 0x0000003b04057220 */ /* 0x000fe20000400000 */
[----:B------:R-:W-:-:S03]  /*3100*/  LEA R4, P4, R14, R80, 0x2 ;  /* 0x000000500e047211 */ /* 0x000fc600078810ff */
[----:B------:R-:W-:Y:S01]  /*3110*/  FFMA R77, R24, R58, R5 ;  /* 0x0000003a184d7223 */ /* 0x000fe20000000005 */
[----:B------:R-:W-:-:S04]  /*3120*/  IMAD.IADD R5, R73, 0x1, R15 ;  /* 0x0000000149057824 */ /* 0x000fc800078e020f */
[----:B------:R-:W-:Y:S02]  /*3130*/  F2FP.TF32.F32.PACK_B R77, R77 ;  /* 0x0000004dff4d723e */ /* 0x000fe400024050ff */
[----:B------:R-:W-:-:S03]  /*3140*/  LEA.HI.X R5, R14, R81, R5, 0x2, P4 ;  /* 0x000000510e057211 */ /* 0x000fc600020f1405 */
[----:B------:R0:W-:Y:S01]  /*3150*/  @P2 STG.E desc[UR48][R6.64], R77 ;  /* 0x0000004d06002986 */ /* 0x0001e2000c101930 */
[----:B------:R-:W-:Y:S05]  /*3160*/  @!P3 BRA `(.L_x_39) ;  /* 0x000000000004b947 */ /* 0x000fea0003800000 */
[----:B------:R1:W5:Y:S02]  /*3170*/  LDG.E.LTC128B R3, desc[UR48][R4.64+0x4] ;  /* 0x0000043004037981 */ /* 0x000364000c1e1920 */
.L_x_39:
[----:B------:R-:W-:Y:S05]  /*3180*/  BSYNC B1 ;  /* 0x0000000000017941 */ /* 0x000fea0003800000 */
.L_x_38:
[----:B-----5:R-:W-:Y:S01]  /*3190*/  LOP3.LUT R14, R3, 0xffffe000, RZ, 0xc0, !PT ;  /* 0xffffe000030e7812 */ /* 0x020fe200078ec0ff */
[----:B------:R-:W-:Y:S01]  /*31a0*/  IMAD.IADD R21, R21, 0x1, R11 ;  /* 0x0000000115157824 */ /* 0x000fe200078e020b */
[----:B------:R-:W-:Y:S01]  /*31b0*/  IADD3 R8, P2, R8, R10, RZ ;  /* 0x0000000a08087210 */ /* 0x000fe20007f5e0ff */
[----:B------:R-:W-:Y:S01]  /*31c0*/  IMAD.MOV.U32 R18, RZ, RZ, R3 ;  /* 0x000000ffff127224 */ /* 0x000fe200078e0003 */
[----:B------:R-:W-:Y:S01]  /*31d0*/  ISETP.GT.AND P0, PT, R0, 0x8, P0 ;  /* 0x000000080000780c */ /* 0x000fe20000704270 */
[----:B------:R-:W-:Y:S02]  /*31e0*/  FMUL R14, R14, R59 ;  /* 0x0000003b0e0e7220 */ /* 0x000fe40000400000 */
[----:B------:R-:W-:Y:S02]  /*31f0*/  IMAD.X R9, R21, 0x1, R9, P2 ;  /* 0x0000000115097824 */ /* 0x000fe400010e0609 */
[----:B------:R-:W-:Y:S01]  /*3200*/  FFMA R25, R25, R58, R14 ;  /* 0x0000003a19197223 */ /* 0x000fe2000000000e */
[----:B------:R-:W-:-:S04]  /*3210*/  LEA R14, P2, R8, R80, 0x2 ;  /* 0x00000050080e7211 */ /* 0x000fc800078410ff */
[----:B------:R-:W-:Y:S02]  /*3220*/  F2FP.TF32.F32.PACK_B R25, R25 ;  /* 0x00000019ff19723e */ /* 0x000fe400024050ff */
[----:B------:R-:W-:-:S03]  /*3230*/  LEA.HI.X R15, R8, R81, R9, 0x2, P2 ;  /* 0x00000051080f7211 */ /* 0x000fc600010f1409 */
[----:B------:R2:W-:Y:S04]  /*3240*/  @P3 STG.E desc[UR48][R6.64+0x4], R25 ;  /* 0x0000041906003986 */ /* 0x0005e8000c101930 */
[----:B------:R-:W3:Y:S01]  /*3250*/  @P0 LDG.E.LTC128B R18, desc[UR48][R14.64] ;  /* 0x000000300e120981 */ /* 0x000ee2000c1e1920 */
[----:B------:R-:W-:Y:S01]  /*3260*/  IADD3 R12, P2, P3, R62, R10, R12 ;  /* 0x0000000a3e0c7210 */ /* 0x000fe20007b5e00c */
[----:B------:R-:W-:Y:S01]  /*3270*/  BSSY B1, `(.L_x_40) ;  /* 0x0000011000017945 */ /* 0x000fe20003800000 */
[C---:B------:R-:W-:Y:S02]  /*3280*/  SHF.L.U64.HI R9, R64.reuse, 0x2, R65 ;  /* 0x0000000240097819 */ /* 0x040fe40000010241 */
[----:B------:R-:W-:Y:S02]  /*3290*/  IADD3.X R13, R63, R21, R13, P2, P3 ;  /* 0x000000153f0d7210 */ /* 0x000fe400017e640d */
[----:B------:R-:W-:-:S02]  /*32a0*/  LEA R10, P2, R64, R6, 0x2 ;  /* 0x00000006400a7211 */ /* 0x000fc400078410ff */
[----:B------:R-:W-:Y:S01]  /*32b0*/  ISETP.GT.AND P1, PT, R0, 0x8, P1 ;  /* 0x000000080000780c */ /* 0x000fe20000f24270 */
[----:B------:R-:W-:-:S04]  /*32c0*/  IMAD.WIDE.U32 R12, R19, R76, R12 ;  /* 0x0000004c130c7225 */ /* 0x000fc800078e000c */
[----:B------:R-:W-:Y:S01]  /*32d0*/  IMAD.X R11, R9, 0x1, R7, P2 ;  /* 0x00000001090b7824 */ /* 0x000fe200010e0607 */
[----:B---3--:R-:W-:-:S05]  /*32e0*/  LOP3.LUT R8, R18, 0xffffe000, RZ, 0xc0, !PT ;  /* 0xffffe00012087812 */ /* 0x008fca00078ec0ff */
        /* <DEDUP_REMOVED lines=9> */
.L_x_41:
[----:B------:R-:W-:Y:S05]  /*3380*/  BSYNC B1 ;  /* 0x0000000000017941 */ /* 0x000fea0003800000 */
.L_x_40:
[----:B-----5:R-:W-:Y:S01]  /*3390*/  LOP3.LUT R12, R18, 0xffffe000, RZ, 0xc0, !PT ;  /* 0xffffe000120c7812 */ /* 0x020fe200078ec0ff */
[----:B------:R-:W-:Y:S01]  /*33a0*/  BSSY B1, `(.L_x_42) ;  /* 0x0000009000017945 */ /* 0x000fe20003800000 */
[----:B------:R-:W-:-:S03]  /*33b0*/  ISETP.GT.AND P0, PT, R22, 0x8, PT ;  /* 0x000000081600780c */ /* 0x000fc60003f04270 */
[----:B------:R-:W-:Y:S01]  /*33c0*/  FMUL R12, R12, R59 ;  /* 0x0000003b0c0c7220 */ /* 0x000fe20000400000 */
[----:B------:R-:W-:-:S03]  /*33d0*/  ISETP.GT.AND P2, PT, R0, RZ, P0 ;  /* 0x000000ff0000720c */ /* 0x000fc60000744270 */
[----:B------:R-:W-:-:S05]  /*33e0*/  FFMA R27, R27, R58, R12 ;  /* 0x0000003a1b1b7223 */ /* 0x000fca000000000c */
[----:B------:R-:W-:-:S05]  /*33f0*/  F2FP.TF32.F32.PACK_B R27, R27 ;  /* 0x0000001bff1b723e */ /* 0x000fca00024050ff */
[----:B------:R4:W-:Y:S01]  /*3400*/  @P1 STG.E desc[UR48][R10.64+0x4], R27 ;  /* 0x0000041b0a001986 */ /* 0x0009e2000c101930 */
[----:B------:R-:W-:Y:S05]  /*3410*/  @!P2 BRA `(.L_x_43) ;  /* 0x000000000004a947 */ /* 0x000fea0003800000 */
[----:B------:R0:W5:Y:S02]  /*3420*/  LDG.E.LTC128B R18, desc[UR48][R4.64+0x20] ;  /* 0x0000203004127981 */ /* 0x000164000c1e1920 */
.L_x_43:
[----:B------:R-:W-:Y:S05]  /*3430*/  BSYNC B1 ;  /* 0x0000000000017941 */ /* 0x000fea0003800000 */
.L_x_42:
        /* <DEDUP_REMOVED lines=10> */
.L_x_45:
[----:B------:R-:W-:Y:S05]  /*34e0*/  BSYNC B1 ;  /* 0x0000000000017941 */ /* 0x000fea0003800000 */
.L_x_44:
[----:B-----5:R-:W-:Y:S01]  /*34f0*/  LOP3.LUT R12, R18, 0xffffe000, RZ, 0xc0, !PT ;  /* 0xffffe000120c7812 */ /* 0x020fe200078ec0ff */
[----:B------:R-:W-:Y:S01]  /*3500*/  BSSY B1, `(.L_x_46) ;  /* 0x0000008000017945 */ /* 0x000fe20003800000 */
[----:B------:R-:W-:-:S03]  /*3510*/  ISETP.GT.AND P0, PT, R0, 0x8, P0 ;  /* 0x000000080000780c */ /* 0x000fc60000704270 */
[----:B------:R-:W-:-:S04]  /*3520*/  FMUL R12, R12, R59 ;  /* 0x0000003b0c0c7220 */ /* 0x000fc80000400000 */
[----:B------:R-:W-:-:S05]  /*3530*/  FFMA R29, R29, R58, R12 ;  /* 0x0000003a1d1d7223 */ /* 0x000fca000000000c */
[----:B------:R-:W-:-:S05]  /*3540*/  F2FP.TF32.F32.PACK_B R29, R29 ;  /* 0x0000001dff1d723e */ /* 0x000fca00024050ff */
[----:B------:R0:W-:Y:S01]  /*3550*/  @P3 STG.E desc[UR48][R6.64+0x24], R29 ;  /* 0x0000241d06003986 */ /* 0x0001e2000c101930 */
[----:B------:R-:W-:Y:S05]  /*3560*/  @!P0 BRA `(.L_x_47) ;  /* 0x0000000000048947 */ /* 0x000fea0003800000 */
[----:B------:R0:W5:Y:S02]  /*3570*/  LDG.E.LTC128B R18, desc[UR48][R8.64+0x20] ;  /* 0x0000203008127981 */ /* 0x000164000c1e1920 */
.L_x_47:
[----:B------:R-:W-:Y:S05]  /*3580*/  BSYNC B1 ;  /* 0x0000000000017941 */ /* 0x000fea0003800000 */
.L_x_46:
[----:B-----5:R-:W-:Y:S01]  /*3590*/  LOP3.LUT R12, R18, 0xffffe000, RZ, 0xc0, !PT ;  /* 0xffffe000120c7812 */ /* 0x020fe200078ec0ff */
[----:B------:R-:W-:Y:S01]  /*35a0*/  BSSY B1, `(.L_x_48) ;  /* 0x0000008000017945 */ /* 0x000fe20003800000 */
[----:B------:R-:W-:-:S03]  /*35b0*/  ISETP.GT.AND P1, PT, R0, 0x8, P1 ;  /* 0x000000080000780c */ /* 0x000fc60000f24270 */
[----:B0-----:R-:W-:-:S04]  /*35c0*/  FMUL R3, R12, R59 ;  /* 0x0000003b0c037220 */ /* 0x001fc80000400000 */
[----:B------:R-:W-:-:S05]  /*35d0*/  FFMA R3, R30, R58, R3 ;  /* 0x0000003a1e037223 */ /* 0x000fca0000000003 */
[----:B------:R-:W-:-:S05]  /*35e0*/  F2FP.TF32.F32.PACK_B R3, R3 ;  /* 0x00000003ff03723e */ /* 0x000fca00024050ff */
[----:B------:R0:W-:Y:S01]  /*35f0*/  @P0 STG.E desc[UR48][R10.64+0x20], R3 ;  /* 0x000020030a000986 */ /* 0x0001e2000c101930 */
[----:B------:R-:W-:Y:S05]  /*3600*/  @!P1 BRA `(.L_x_49) ;  /* 0x0000000000049947 */ /* 0x000fea0003800000 */
[----:B------:R0:W5:Y:S02]  /*3610*/  LDG.E.LTC128B R18, desc[UR48][R8.64+0x24] ;  /* 0x0000243008127981 */ /* 0x000164000c1e1920 */
.L_x_49:
[----:B------:R-:W-:Y:S05]  /*3620*/  BSYNC B1 ;  /* 0x0000000000017941 */ /* 0x000fea0003800000 */
.L_x_48:
        /* <DEDUP_REMOVED lines=10> */
.L_x_51:
[----:B------:R-:W-:Y:S05]  /*36d0*/  BSYNC B1 ;  /* 0x0000000000017941 */ /* 0x000fea0003800000 */
.L_x_50:
[----:B-----5:R-:W-:Y:S01]  /*36e0*/  LOP3.LUT R12, R18, 0xffffe000, RZ, 0xc0, !PT ;  /* 0xffffe000120c7812 */ /* 0x020fe200078ec0ff */
[----:B------:R-:W-:Y:S01]  /*36f0*/  BSSY B1, `(.L_x_52) ;  /* 0x0000009000017945 */ /* 0x000fe20003800000 */
[----:B------:R-:W-:-:S03]  /*3700*/  ISETP.GT.AND P1, PT, R22, 0x11, PT ;  /* 0x000000111600780c */ /* 0x000fc60003f24270 */
[----:B0-----:R-:W-:Y:S01]  /*3710*/  FMUL R3, R12, R59 ;  /* 0x0000003b0c037220 */ /* 0x001fe20000400000 */
[----:B------:R-:W-:-:S03]  /*3720*/  ISETP.GT.AND P3, PT, R0, RZ, P1 ;  /* 0x000000ff0000720c */ /* 0x000fc60000f64270 */
[----:B------:R-:W-:-:S05]  /*3730*/  FFMA R3, R32, R58, R3 ;  /* 0x0000003a20037223 */ /* 0x000fca0000000003 */
[----:B------:R-:W-:-:S05]  /*3740*/  F2FP.TF32.F32.PACK_B R3, R3 ;  /* 0x00000003ff03723e */ /* 0x000fca00024050ff */
[----:B------:R0:W-:Y:S01]  /*3750*/  @P2 STG.E desc[UR48][R6.64+0x40], R3 ;  /* 0x0000400306002986 */ /* 0x0001e2000c101930 */
[----:B------:R-:W-:Y:S05]  /*3760*/  @!P3 BRA `(.L_x_53) ;  /* 0x000000000004b947 */ /* 0x000fea0003800000 */
[----:B------:R0:W5:Y:S02]  /*3770*/  LDG.E.LTC128B R18, desc[UR48][R4.64+0x44] ;  /* 0x0000443004127981 */ /* 0x000164000c1e1920 */
.L_x_53:
[----:B------:R-:W-:Y:S05]  /*3780*/  BSYNC B1 ;  /* 0x0000000000017941 */ /* 0x000fea0003800000 */
.L_x_52:
        /* <DEDUP_REMOVED lines=9> */
.L_x_55:
[----:B------:R-:W-:Y:S05]  /*3820*/  BSYNC B1 ;  /* 0x0000000000017941 */ /* 0x000fea0003800000 */
.L_x_54:
        /* <DEDUP_REMOVED lines=9> */
.L_x_57:
[----:B------:R-:W-:Y:S05]  /*38c0*/  BSYNC B1 ;  /* 0x0000000000017941 */ /* 0x000fea0003800000 */
.L_x_56:
        /* <DEDUP_REMOVED lines=10> */
.L_x_59:
[----:B------:R-:W-:Y:S05]  /*3970*/  BSYNC B1 ;  /* 0x0000000000017941 */ /* 0x000fea0003800000 */
.L_x_58:
        /* <DEDUP_REMOVED lines=10> */
.L_x_61:
[----:B------:R-:W-:Y:S05]  /*3a20*/  BSYNC B1 ;  /* 0x0000000000017941 */ /* 0x000fea0003800000 */
.L_x_60:
        /* <DEDUP_REMOVED lines=9> */
.L_x_63:
[----:B------:R-:W-:Y:S05]  /*3ac0*/  BSYNC B1 ;  /* 0x0000000000017941 */ /* 0x000fea0003800000 */
.L_x_62:
        /* <DEDUP_REMOVED lines=9> */
.L_x_65:
[----:B------:R-:W-:Y:S05]  /*3b60*/  BSYNC B1 ;  /* 0x0000000000017941 */ /* 0x000fea0003800000 */
.L_x_64:
        /* <DEDUP_REMOVED lines=10> */
.L_x_67:
[----:B------:R-:W-:Y:S05]  /*3c10*/  BSYNC B1 ;  /* 0x0000000000017941 */ /* 0x000fea0003800000 */
.L_x_66:
        /* <DEDUP_REMOVED lines=10> */
.L_x_69:
[----:B------:R-:W-:Y:S05]  /*3cc0*/  BSYNC B1 ;  /* 0x0000000000017941 */ /* 0x000fea0003800000 */
.L_x_68:
        /* <DEDUP_REMOVED lines=9> */
.L_x_71:
[----:B------:R-:W-:Y:S05]  /*3d60*/  BSYNC B1 ;  /* 0x0000000000017941 */ /* 0x000fea0003800000 */
.L_x_70:
        /* <DEDUP_REMOVED lines=9> */
.L_x_73:
[----:B------:R-:W-:Y:S05]  /*3e00*/  BSYNC B1 ;  /* 0x0000000000017941 */ /* 0x000fea0003800000 */
.L_x_72:
        /* <DEDUP_REMOVED lines=10> */
.L_x_75:
[----:B------:R-:W-:Y:S05]  /*3eb0*/  BSYNC B1 ;  /* 0x0000000000017941 */ /* 0x000fea0003800000 */
.L_x_74:
        /* <DEDUP_REMOVED lines=10> */
.L_x_77:
[----:B------:R-:W-:Y:S05]  /*3f60*/  BSYNC B1 ;  /* 0x0000000000017941 */ /* 0x000fea0003800000 */
.L_x_76:
        /* <DEDUP_REMOVED lines=9> */
.L_x_79:
[----:B------:R-:W-:Y:S05]  /*4000*/  BSYNC B1 ;  /* 0x0000000000017941 */ /* 0x000fea0003800000 */
.L_x_78:
        /* <DEDUP_REMOVED lines=9> */
.L_x_81:
[----:B------:R-:W-:Y:S05]  /*40a0*/  BSYNC B1 ;  /* 0x0000000000017941 */ /* 0x000fea0003800000 */
.L_x_80:
        /* <DEDUP_REMOVED lines=10> */
.L_x_83:
[----:B------:R-:W-:Y:S05]  /*4150*/  BSYNC B1 ;  /* 0x0000000000017941 */ /* 0x000fea0003800000 */
.L_x_82:
        /* <DEDUP_REMOVED lines=10> */
.L_x_85:
[----:B------:R-:W-:Y:S05]  /*4200*/  BSYNC B1 ;  /* 0x0000000000017941 */ /* 0x000fea0003800000 */
.L_x_84:
        /* <DEDUP_REMOVED lines=9> */
.L_x_87:
[----:B------:R-:W-:Y:S05]  /*42a0*/  BSYNC B1 ;  /* 0x0000000000017941 */ /* 0x000fea0003800000 */
.L_x_86:
        /* <DEDUP_REMOVED lines=9> */
.L_x_89:
[----:B------:R-:W-:Y:S05]  /*4340*/  BSYNC B1 ;  /* 0x0000000000017941 */ /* 0x000fea0003800000 */
.L_x_88:
        /* <DEDUP_REMOVED lines=10> */
.L_x_91:
[----:B------:R-:W-:Y:S05]  /*43f0*/  BSYNC B1 ;  /* 0x0000000000017941 */ /* 0x000fea0003800000 */
.L_x_90:
        /* <DEDUP_REMOVED lines=10> */
.L_x_93:
[----:B------:R-:W-:Y:S05]  /*44a0*/  BSYNC B1 ;  /* 0x0000000000017941 */ /* 0x000fea0003800000 */
.L_x_92:
[----:B01---5:R-:W-:Y:S01]  /*44b0*/  LOP3.LUT R4, R18, 0xffffe000, RZ, 0xc0, !PT ;  /* 0xffffe00012047812 */ /* 0x023fe200078ec0ff */
        /* <DEDUP_REMOVED lines=8> */
.L_x_95:
[----:B------:R-:W-:Y:S05]  /*4540*/  BSYNC B1 ;  /* 0x0000000000017941 */ /* 0x000fea0003800000 */
.L_x_94:
[----:B-----5:R-:W-:Y:S01]  /*4550*/  LOP3.LUT R4, R18, 0xffffe000, RZ, 0xc0, !PT ;  /* 0xffffe00012047812 */ /* 0x020fe200078ec0ff */
[----:B------:R-:W-:Y:S01]  /*4560*/  @P0 IMAD.MOV.U32 R5, RZ, RZ, R11 ;  /* 0x000000ffff050224 */ /* 0x000fe200078e000b */
[----:B------:R-:W-:Y:S01]  /*4570*/  ISETP.GT.AND P1, PT, R0, 0x8, P1 ;  /* 0x000000080000780c */ /* 0x000fe20000f24270 */
[----:B------:R-:W-:Y:S02]  /*4580*/  BSSY B1, `(.L_x_96) ;  /* 0x0000008000017945 */ /* 0x000fe40003800000 */
[----:B------:R-:W-:Y:S01]  /*4590*/  FMUL R3, R4, R59 ;  /* 0x0000003b04037220 */ /* 0x000fe20000400000 */
[----:B------:R-:W-:-:S03]  /*45a0*/  @P0 IMAD.MOV.U32 R4, RZ, RZ, R10 ;  /* 0x000000ffff040224 */ /* 0x000fc600078e000a */
[----:B------:R-:W-:-:S05]  /*45b0*/  FFMA R3, R54, R58, R3 ;  /* 0x0000003a36037223 */ /* 0x000fca0000000003 */
[----:B------:R-:W-:-:S05]  /*45c0*/  F2FP.TF32.F32.PACK_B R3, R3 ;  /* 0x00000003ff03723e */ /* 0x000fca00024050ff */
[----:B------:R0:W-:Y:S01]  /*45d0*/  @P0 STG.E desc[UR48][R4.64+0xe0], R3 ;  /* 0x0000e00304000986 */ /* 0x0001e2000c101930 */
[----:B------:R-:W-:Y:S05]  /*45e0*/  @!P1 BRA `(.L_x_97) ;  /* 0x0000000000049947 */ /* 0x000fea0003800000 */
[----:B------:R0:W5:Y:S02]  /*45f0*/  LDG.E.LTC128B R18, desc[UR48][R8.64+0xe4] ;  /* 0x0000e43008127981 */ /* 0x000164000c1e1920 */
.L_x_97:
[----:B------:R-:W-:Y:S05]  /*4600*/  BSYNC B1 ;  /* 0x0000000000017941 */ /* 0x000fea0003800000 */
.L_x_96:
[----:B------:R-:W-:Y:S05]  /*4610*/  @!P1 BRA `(.L_x_98) ;  /* 0x0000000800709947 */ /* 0x000fea0003800000 */
[----:B-----5:R-:W-:-:S05]  /*4620*/  LOP3.LUT R18, R18, 0xffffe000, RZ, 0xc0, !PT ;  /* 0xffffe00012127812 */ /* 0x020fca00078ec0ff */
[----:B------:R-:W-:-:S04]  /*4630*/  FMUL R18, R18, R59 ;  /* 0x0000003b12127220 */ /* 0x000fc80000400000 */
[----:B------:R-:W-:-:S05]  /*4640*/  FFMA R55, R55, R58, R18 ;  /* 0x0000003a37377223 */ /* 0x000fca0000000012 */
[----:B------:R-:W-:-:S05]  /*4650*/  F2FP.TF32.F32.PACK_B R55, R55 ;  /* 0x00000037ff37723e */ /* 0x000fca00024050ff */
[----:B------:R0:W-:Y:S01]  /*4660*/  STG.E desc[UR48][R10.64+0xe4], R55 ;  /* 0x0000e4370a007986 */ /* 0x0001e2000c101930 */
[----:B------:R-:W-:Y:S05]  /*4670*/  BRA `(.L_x_98) ;  /* 0x0000000800587947 */ /* 0x000fea0003800000 */
.L_x_37:
[----:B------:R-:W-:Y:S01]  /*4680*/  ISETP.GT.AND P4, PT, R22, 0x1, PT ;  /* 0x000000011600780c */ /* 0x000fe20003f84270 */
[----:B------:R-:W-:Y:S01]  /*4690*/  ULDC.64 UR4, c[0x0][0x5c0] ;  /* 0x0001700000047ab9 */ /* 0x000fe20000000a00 */
[-C--:B------:R-:W-:Y:S01]  /*46a0*/  FMUL R3, R24, R58.reuse ;  /* 0x0000003a18037220 */ /* 0x080fe20000400000 */
[----:B------:R-:W-:Y:S01]  /*46b0*/  LEA R4, P3, R72, UR4, 0x2 ;  /* 0x0000000448047c11 */ /* 0x000fe2000f8610ff */
[-C--:B------:R-:W-:Y:S01]  /*46c0*/  FMUL R25, R25, R58.reuse ;  /* 0x0000003a19197220 */ /* 0x080fe20000400000 */
[----:B------:R-:W-:Y:S01]  /*46d0*/  ISETP.GT.AND P1, PT, R0, RZ, P4 ;  /* 0x000000ff0000720c */ /* 0x000fe20002724270 */
[-C--:B------:R-:W-:Y:S01]  /*46e0*/  FMUL R9, R26, R58.reuse ;  /* 0x0000003a1a097220 */ /* 0x080fe20000400000 */
[----:B------:R-:W-:Y:S01]  /*46f0*/  LEA.HI.X R5, R72, UR5, R7, 0x2, P3 ;  /* 0x0000000548057c11 */ /* 0x000fe200098f1407 */
[-C--:B------:R-:W-:Y:S01]  /*4700*/  FMUL R27, R27, R58.reuse ;  /* 0x0000003a1b1b7220 */ /* 0x080fe20000400000 */
[----:B------:R-:W-:Y:S01]  /*4710*/  F2FP.TF32.F32.PACK_B R3, R3 ;  /* 0x00000003ff03723e */ /* 0x000fe200024050ff */
[-C--:B------:R-:W-:Y:S01]  /*4720*/  FMUL R29, R29, R58.reuse ;  /* 0x0000003a1d1d7220 */ /* 0x080fe20000400000 */
[----:B------:R-:W-:Y:S01]  /*4730*/  F2FP.TF32.F32.PACK_B R25, R25 ;  /* 0x00000019ff19723e */ /* 0x000fe200024050ff */
[----:B------:R-:W-:Y:S01]  /*4740*/  FMUL R31, R31, R58 ;  /* 0x0000003a1f1f7220 */ /* 0x000fe20000400000 */
[C---:B------:R-:W-:Y:S01]  /*4750*/  SHF.L.U64.HI R7, R64.reuse, 0x2, R65 ;  /* 0x0000000240077819 */ /* 0x040fe20000010241 */
[----:B------:R0:W-:Y:S01]  /*4760*/  @P2 STG.E desc[UR48][R4.64], R3 ;  /* 0x0000000304002986 */ /* 0x0001e2000c101930 */
[----:B------:R-:W-:Y:S01]  /*4770*/  LEA R6, P3, R64, R4, 0x2 ;  /* 0x0000000440067211 */ /* 0x000fe200078610ff */
[-C--:B------:R-:W-:Y:S01]  /*4780*/  FMUL R11, R32, R58.reuse ;  /* 0x0000003a200b7220 */ /* 0x080fe20000400000 */
[C---:B------:R-:W-:Y:S01]  /*4790*/  ISETP.GT.AND P2, PT, R22.reuse, 0x8, PT ;  /* 0x000000081600780c */ /* 0x040fe20003f44270 */
[----:B------:R-:W-:Y:S01]  /*47a0*/  @P1 STG.E desc[UR48][R4.64+0x4], R25 ;  /* 0x0000041904001986 */ /* 0x000fe2000c101930 */
[----:B------:R-:W-:Y:S01]  /*47b0*/  ISETP.GT.AND P1, PT, R22, 0x9, PT ;  /* 0x000000091600780c */ /* 0x000fe20003f24270 */
[----:B------:R-:W-:Y:S01]  /*47c0*/  IMAD.X R7, R7, 0x1, R5, P3 ;  /* 0x0000000107077824 */ /* 0x000fe200018e0605 */
[C---:B------:R-:W-:Y:S01]  /*47d0*/  ISETP.GT.AND P0, PT, R0.reuse, 0x8, P0 ;  /* 0x000000080000780c */ /* 0x040fe20000704270 */
[-C--:B------:R-:W-:Y:S01]  /*47e0*/  FMUL R33, R33, R58.reuse ;  /* 0x0000003a21217220 */ /* 0x080fe20000400000 */
[C---:B------:R-:W-:Y:S01]  /*47f0*/  ISETP.GT.AND P4, PT, R0.reuse, 0x8, P4 ;  /* 0x000000080000780c */ /* 0x040fe20002784270 */
[-C--:B------:R-:W-:Y:S01]  /*4800*/  FMUL R35, R35, R58.reuse ;  /* 0x0000003a23237220 */ /* 0x080fe20000400000 */
[----:B------:R-:W-:Y:S01]  /*4810*/  ISETP.GT.AND P5, PT, R0, RZ, P2 ;  /* 0x000000ff0000720c */ /* 0x000fe200017a4270 */
[-C--:B0-----:R-:W-:Y:S01]  /*4820*/  FMUL R3, R28, R58.reuse ;  /* 0x0000003a1c037220 */ /* 0x081fe20000400000 */
[----:B------:R-:W-:Y:S01]  /*4830*/  ISETP.GT.AND P3, PT, R0, RZ, P1 ;  /* 0x000000ff0000720c */ /* 0x000fe20000f64270 */
[-C--:B------:R-:W-:Y:S01]  /*4840*/  FMUL R37, R37, R58.reuse ;  /* 0x0000003a25257220 */ /* 0x080fe20000400000 */
[----:B------:R-:W-:Y:S01]  /*4850*/  F2FP.TF32.F32.PACK_B R9, R9 ;  /* 0x00000009ff09723e */ /* 0x000fe200024050ff */
[-C--:B------:R-:W-:Y:S01]  /*4860*/  FMUL R39, R39, R58.reuse ;  /* 0x0000003a27277220 */ /* 0x080fe20000400000 */
[----:B------:R-:W-:Y:S01]  /*4870*/  F2FP.TF32.F32.PACK_B R27, R27 ;  /* 0x0000001bff1b723e */ /* 0x000fe200024050ff */
[-C--:B------:R-:W-:Y:S01]  /*4880*/  FMUL R41, R41, R58.reuse ;  /* 0x0000003a29297220 */ /* 0x080fe20000400000 */
[----:B------:R-:W-:Y:S01]  /*4890*/  F2FP.TF32.F32.PACK_B R3, R3 ;  /* 0x00000003ff03723e */ /* 0x000fe200024050ff */
[----:B------:R0:W-:Y:S01]  /*48a0*/  @P0 STG.E desc[UR48][R6.64], R9 ;  /* 0x0000000906000986 */ /* 0x0001e2000c101930 */
[----:B------:R-:W-:Y:S01]  /*48b0*/  F2FP.TF32.F32.PACK_B R29, R29 ;  /* 0x0000001dff1d723e */ /* 0x000fe200024050ff */
[-C--:B------:R-:W-:Y:S01]  /*48c0*/  FMUL R43, R43, R58.reuse ;  /* 0x0000003a2b2b7220 */ /* 0x080fe20000400000 */
[----:B------:R-:W-:Y:S01]  /*48d0*/  ISETP.GT.AND P0, PT, R22, 0x10, PT ;  /* 0x000000101600780c */ /* 0x000fe20003f04270 */
[----:B------:R-:W-:Y:S01]  /*48e0*/  @P4 STG.E desc[UR48][R6.64+0x4], R27 ;  /* 0x0000041b06004986 */ /* 0x000fe2000c101930 */
[C---:B------:R-:W-:Y:S01]  /*48f0*/  ISETP.GT.AND P2, PT, R0.reuse, 0x8, P2 ;  /* 0x000000080000780c */ /* 0x040fe20001744270 */
[-C--:B------:R-:W-:Y:S01]  /*4900*/  FMUL R45, R45, R58.reuse ;  /* 0x0000003a2d2d7220 */ /* 0x080fe20000400000 */
[C---:B------:R-:W-:Y:S01]  /*4910*/  ISETP.GT.AND P1, PT, R0.reuse, 0x8, P1 ;  /* 0x000000080000780c */ /* 0x040fe20000f24270 */
[----:B------:R1:W-:Y:S01]  /*4920*/  @P5 STG.E desc[UR48][R4.64+0x20], R3 ;  /* 0x0000200304005986 */ /* 0x0003e2000c101930 */
[----:B------:R-:W-:Y:S01]  /*4930*/  ISETP.GT.AND P5, PT, R0, RZ, P0 ;  /* 0x000000ff0000720c */ /* 0x000fe200007a4270 */
[-C--:B------:R-:W-:Y:S01]  /*4940*/  FMUL R47, R47, R58.reuse ;  /* 0x0000003a2f2f7220 */ /* 0x080fe20000400000 */
[----:B------:R-:W-:Y:S01]  /*4950*/  F2FP.TF32.F32.PACK_B R31, R31 ;  /* 0x0000001fff1f723e */ /* 0x000fe200024050ff */
[----:B------:R-:W-:Y:S01]  /*4960*/  @P3 STG.E desc[UR48][R4.64+0x24], R29 ;  /* 0x0000241d04003986 */ /* 0x000fe2000c101930 */
[----:B------:R-:W-:Y:S01]  /*4970*/  ISETP.GT.AND P3, PT, R22, 0x11, PT ;  /* 0x000000111600780c */ /* 0x000fe20003f64270 */
[-C--:B0-----:R-:W-:Y:S01]  /*4980*/  FMUL R9, R30, R58.reuse ;  /* 0x0000003a1e097220 */ /* 0x081fe20000400000 */
[----:B------:R-:W-:Y:S01]  /*4990*/  F2FP.TF32.F32.PACK_B R11, R11 ;  /* 0x0000000bff0b723e */ /* 0x000fe200024050ff */
[-C--:B------:R-:W-:Y:S01]  /*49a0*/  FMUL R49, R49, R58.reuse ;  /* 0x0000003a31317220 */ /* 0x080fe20000400000 */
[----:B------:R-:W-:Y:S01]  /*49b0*/  ISETP.GT.AND P4, PT, R0, RZ, P3 ;  /* 0x000000ff0000720c */ /* 0x000fe20001f84270 */
[-C--:B------:R-:W-:Y:S01]  /*49c0*/  FMUL R51, R51, R58.reuse ;  /* 0x0000003a33337220 */ /* 0x080fe20000400000 */
[----:B------:R-:W-:Y:S01]  /*49d0*/  F2FP.TF32.F32.PACK_B R9, R9 ;  /* 0x00000009ff09723e */ /* 0x000fe200024050ff */
[-C--:B-1----:R-:W-:Y:S01]  /*49e0*/  FMUL R3, R34, R58.reuse ;  /* 0x0000003a22037220 */ /* 0x082fe20000400000 */
[----:B------:R-:W-:Y:S01]  /*49f0*/  F2FP.TF32.F32.PACK_B R33, R33 ;  /* 0x00000021ff21723e */ /* 0x000fe200024050ff */
[-C--:B------:R-:W-:Y:S01]  /*4a00*/  FMUL R13, R52, R58.reuse ;  /* 0x0000003a340d7220 */ /* 0x080fe20000400000 */
[----:B------:R-:W-:Y:S01]  /*4a10*/  ISETP.GT.AND P0, PT, R0, 0x8, P0 ;  /* 0x000000080000780c */ /* 0x000fe20000704270 */
[----:B------:R0:W-:Y:S01]  /*4a20*/  @P2 STG.E desc[UR48][R6.64+0x20], R9 ;  /* 0x0000200906002986 */ /* 0x0001e2000c101930 */
[C---:B------:R-:W-:Y:S01]  /*4a30*/  ISETP.GT.AND P2, PT, R22.reuse, 0x19, PT ;  /* 0x000000191600780c */ /* 0x040fe20003f44270 */
[-C--:B------:R-:W-:Y:S01]  /*4a40*/  FMUL R53, R53, R58.reuse ;  /* 0x0000003a35357220 */ /* 0x080fe20000400000 */
[----:B------:R-:W-:Y:S01]  /*4a50*/  F2FP.TF32.F32.PACK_B R3, R3 ;  /* 0x00000003ff03723e */ /* 0x000fe200024050ff */
[----:B------:R-:W-:Y:S01]  /*4a60*/  @P1 STG.E desc[UR48][R6.64+0x24], R31 ;  /* 0x0000241f06001986 */ /* 0x000fe2000c101930 */
[----:B------:R-:W-:Y:S01]  /*4a70*/  ISETP.GT.AND P1, PT, R22, 0x18, PT ;  /* 0x000000181600780c */ /* 0x000fe20003f24270 */
[----:B------:R-:W-:Y:S01]  /*4a80*/  FMUL R55, R55, R58 ;  /* 0x0000003a37377220 */ /* 0x000fe20000400000 */
[----:B------:R-:W-:Y:S01]  /*4a90*/  F2FP.TF32.F32.PACK_B R35, R35 ;  /* 0x00000023ff23723e */ /* 0x000fe200024050ff */
[----:B------:R1:W-:Y:S01]  /*4aa0*/  @P5 STG.E desc[UR48][R4.64+0x40], R11 ;  /* 0x0000400b04005986 */ /* 0x0003e2000c101930 */
[----:B------:R-:W-:-:S02]  /*4ab0*/  ISETP.GT.AND P5, PT, R0, RZ, P1 ;  /* 0x000000ff0000720c */ /* 0x000fc40000fa4270 */
[----:B------:R-:W-:Y:S01]  /*4ac0*/  F2FP.TF32.F32.PACK_B R37, R37 ;  /* 0x00000025ff25723e */ /* 0x000fe200024050ff */
[----:B------:R-:W-:Y:S01]  /*4ad0*/  @P4 STG.E desc[UR48][R4.64+0x44], R33 ;  /* 0x0000442104004986 */ /* 0x000fe2000c101930 */
[----:B------:R-:W-:Y:S01]  /*4ae0*/  ISETP.GT.AND P4, PT, R0, 0x8, P3 ;  /* 0x000000080000780c */ /* 0x000fe20001f84270 */
[-C--:B0-----:R-:W-:Y:S01]  /*4af0*/  FMUL R9, R36, R58.reuse ;  /* 0x0000003a24097220 */ /* 0x081fe20000400000 */
[----:B------:R-:W-:Y:S01]  /*4b00*/  ISETP.GT.AND P3, PT, R0, RZ, P2 ;  /* 0x000000ff0000720c */ /* 0x000fe20001764270 */
[----:B------:R0:W-:Y:S01]  /*4b10*/  @P0 STG.E desc[UR48][R6.64+0x40], R3 ;  /* 0x0000400306000986 */ /* 0x0001e2000c101930 */
[----:B------:R-:W-:Y:S02]  /*4b20*/  ISETP.GT.AND P0, PT, R22, 0x20, PT ;  /* 0x000000201600780c */ /* 0x000fe40003f04270 */
[----:B------:R-:W-:Y:S01]  /*4b30*/  F2FP.TF32.F32.PACK_B R9, R9 ;  /* 0x00000009ff09723e */ /* 0x000fe200024050ff */
[----:B-1----:R-:W-:Y:S01]  /*4b40*/  FMUL R11, R40, R58 ;  /* 0x0000003a280b7220 */ /* 0x002fe20000400000 */
[----:B------:R-:W-:-:S02]  /*4b50*/  ISETP.GT.AND P1, PT, R0, 0x8, P1 ;  /* 0x000000080000780c */ /* 0x000fc40000f24270 */
[----:B------:R-:W-:Y:S02]  /*4b60*/  F2FP.TF32.F32.PACK_B R39, R39 ;  /* 0x00000027ff27723e */ /* 0x000fe400024050ff */
[----:B------:R-:W-:Y:S01]  /*4b70*/  F2FP.TF32.F32.PACK_B R11, R11 ;  /* 0x0000000bff0b723e */ /* 0x000fe200024050ff */
[----:B------:R-:W-:Y:S01]  /*4b80*/  @P4 STG.E desc[UR48][R6.64+0x44], R35 ;  /* 0x0000442306004986 */ /* 0x000fe2000c101930 */
[----:B------:R-:W-:Y:S01]  /*4b90*/  ISETP.GT.AND P4, PT, R0, 0x8, P2 ;  /* 0x000000080000780c */ /* 0x000fe20001784270 */
[----:B0-----:R-:W-:Y:S01]  /*4ba0*/  FMUL R3, R38, R58 ;  /* 0x0000003a26037220 */ /* 0x001fe20000400000 */
[----:B------:R-:W-:Y:S01]  /*4bb0*/  ISETP.GT.AND P2, PT, R22, 0x21, PT ;  /* 0x000000211600780c */ /* 0x000fe20003f44270 */
[----:B------:R0:W-:Y:S01]  /*4bc0*/  @P5 STG.E desc[UR48][R4.64+0x60], R9 ;  /* 0x0000600904005986 */ /* 0x0001e2000c101930 */
[C---:B------:R-:W-:Y:S02]  /*4bd0*/  ISETP.GT.AND P5, PT, R0.reuse, RZ, P0 ;  /* 0x000000ff0000720c */ /* 0x040fe400007a4270 */
[----:B------:R-:W-:Y:S01]  /*4be0*/  F2FP.TF32.F32.PACK_B R3, R3 ;  /* 0x00000003ff03723e */ /* 0x000fe200024050ff */
[----:B------:R-:W-:Y:S01]  /*4bf0*/  @P3 STG.E desc[UR48][R4.64+0x64], R37 ;  /* 0x0000642504003986 */ /* 0x000fe2000c101930 */
[----:B------:R-:W-:-:S02]  /*4c00*/  ISETP.GT.AND P3, PT, R0, RZ, P2 ;  /* 0x000000ff0000720c */ /* 0x000fc40001764270 */
[----:B------:R-:W-:Y:S01]  /*4c10*/  F2FP.TF32.F32.PACK_B R41, R41 ;  /* 0x00000029ff29723e */ /* 0x000fe200024050ff */
[----:B------:R1:W-:Y:S01]  /*4c20*/  @P1 STG.E desc[UR48][R6.64+0x60], R3 ;  /* 0x0000600306001986 */ /* 0x0003e2000c101930 */
[----:B------:R-:W-:Y:S02]  /*4c30*/  ISETP.GT.AND P0, PT, R0, 0x8, P0 ;  /* 0x000000080000780c */ /* 0x000fe40000704270 */
[----:B------:R-:W-:Y:S01]  /*4c40*/  F2FP.TF32.F32.PACK_B R43, R43 ;  /* 0x0000002bff2b723e */ /* 0x000fe200024050ff */
[----:B------:R-:W-:Y:S01]  /*4c50*/  @P4 STG.E desc[UR48][R6.64+0x64], R39 ;  /* 0x0000642706004986 */ /* 0x000fe2000c101930 */
[----:B------:R-:W-:Y:S01]  /*4c60*/  ISETP.GT.AND P4, PT, R22, 0x28, PT ;  /* 0x000000281600780c */ /* 0x000fe20003f84270 */
[----:B0-----:R-:W-:Y:S01]  /*4c70*/  FMUL R9, R44, R58 ;  /* 0x0000003a2c097220 */ /* 0x001fe20000400000 */
[----:B------:R-:W-:Y:S01]  /*4c80*/  F2FP.TF32.F32.PACK_B R45, R45 ;  /* 0x0000002dff2d723e */ /* 0x000fe200024050ff */
[----:B------:R0:W-:Y:S01]  /*4c90*/  @P5 STG.E desc[UR48][R4.64+0x80], R11 ;  /* 0x0000800b04005986 */ /* 0x0001e2000c101930 */
[----:B------:R-:W-:-:S02]  /*4ca0*/  ISETP.GT.AND P5, PT, R22, 0x29, PT ;  /* 0x000000291600780c */ /* 0x000fc40003fa4270 */
[----:B------:R-:W-:Y:S01]  /*4cb0*/  F2FP.TF32.F32.PACK_B R9, R9 ;  /* 0x00000009ff09723e */ /* 0x000fe200024050ff */
[----:B------:R-:W-:Y:S01]  /*4cc0*/  @P3 STG.E desc[UR48][R4.64+0x84], R41 ;  /* 0x0000842904003986 */ /* 0x000fe2000c101930 */
[----:B------:R-:W-:Y:S01]  /*4cd0*/  ISETP.GT.AND P3, PT, R0, 0x8, P2 ;  /* 0x000000080000780c */ /* 0x000fe20001764270 */
[-C--:B-1----:R-:W-:Y:S01]  /*4ce0*/  FMUL R3, R42, R58.reuse ;  /* 0x0000003a2a037220 */ /* 0x082fe20000400000 */
[C---:B------:R-:W-:Y:S02]  /*4cf0*/  ISETP.GT.AND P2, PT, R0.reuse, RZ, P4 ;  /* 0x000000ff0000720c */ /* 0x040fe40002744270 */
[C---:B------:R-:W-:Y:S02]  /*4d00*/  ISETP.GT.AND P1, PT, R0.reuse, RZ, P5 ;  /* 0x000000ff0000720c */ /* 0x040fe40002f24270 */
[----:B------:R-:W-:Y:S01]  /*4d10*/  ISETP.GT.AND P4, PT, R0, 0x8, P4 ;  /* 0x000000080000780c */ /* 0x000fe20002784270 */
[----:B0-----:R-:W-:Y:S01]  /*4d20*/  FMUL R11, R46, R58 ;  /* 0x0000003a2e0b7220 */ /* 0x001fe20000400000 */
[----:B------:R-:W-:-:S02]  /*4d30*/  ISETP.GT.AND P5, PT, R0, 0x8, P5 ;  /* 0x000000080000780c */ /* 0x000fc40002fa4270 */
[----:B------:R-:W-:Y:S02]  /*4d40*/  F2FP.TF32.F32.PACK_B R3, R3 ;  /* 0x00000003ff03723e */ /* 0x000fe400024050ff */
[----:B------:R-:W-:Y:S02]  /*4d50*/  F2FP.TF32.F32.PACK_B R11, R11 ;  /* 0x0000000bff0b723e */ /* 0x000fe400024050ff */
[----:B------:R-:W-:Y:S01]  /*4d60*/  F2FP.TF32.F32.PACK_B R47, R47 ;  /* 0x0000002fff2f723e */ /* 0x000fe200024050ff */
[----:B------:R0:W-:Y:S01]  /*4d70*/  @P0 STG.E desc[UR48][R6.64+0x80], R3 ;  /* 0x0000800306000986 */ /* 0x0001e2000c101930 */
[----:B------:R-:W-:Y:S02]  /*4d80*/  F2FP.TF32.F32.PACK_B R49, R49 ;  /* 0x00000031ff31723e */ /* 0x000fe400024050ff */
[C---:B------:R-:W-:Y:S01]  /*4d90*/  ISETP.GT.AND P0, PT, R22.reuse, 0x39, PT ;  /* 0x000000391600780c */ /* 0x040fe20003f04270 */
[----:B------:R-:W-:Y:S01]  /*4da0*/  @P3 STG.E desc[UR48][R6.64+0x84], R43 ;  /* 0x0000842b06003986 */ /* 0x000fe2000c101930 */
[----:B------:R-:W-:-:S02]  /*4db0*/  ISETP.GT.AND P3, PT, R22, 0x30, PT ;  /* 0x000000301600780c */ /* 0x000fc40003f64270 */
[----:B------:R-:W-:Y:S01]  /*4dc0*/  F2FP.TF32.F32.PACK_B R51, R51 ;  /* 0x00000033ff33723e */ /* 0x000fe200024050ff */
[----:B------:R1:W-:Y:S01]  /*4dd0*/  @P2 STG.E desc[UR48][R4.64+0xa0], R9 ;  /* 0x0000a00904002986 */ /* 0x0003e2000c101930 */
[----:B------:R-:W-:Y:S02]  /*4de0*/  ISETP.GT.AND P2, PT, R22, 0x31, PT ;  /* 0x000000311600780c */ /* 0x000fe40003f44270 */
[----:B------:R-:W-:Y:S01]  /*4df0*/  F2FP.TF32.F32.PACK_B R13, R13 ;  /* 0x0000000dff0d723e */ /* 0x000fe200024050ff */
[----:B------:R-:W-:Y:S01]  /*4e00*/  @P1 STG.E desc[UR48][R4.64+0xa4], R45 ;  /* 0x0000a42d04001986 */ /* 0x000fe2000c101930 */
[----:B0-----:R-:W-:Y:S01]  /*4e10*/  FMUL R3, R48, R58 ;  /* 0x0000003a30037220 */ /* 0x001fe20000400000 */
[----:B------:R-:W-:Y:S02]  /*4e20*/  ISETP.GT.AND P1, PT, R22, 0x38, PT ;  /* 0x000000381600780c */ /* 0x000fe40003f24270 */
[----:B------:R0:W-:Y:S01]  /*4e30*/  @P4 STG.E desc[UR48][R6.64+0xa0], R11 ;  /* 0x0000a00b06004986 */ /* 0x0001e2000c101930 */
[----:B------:R-:W-:-:S02]  /*4e40*/  ISETP.GT.AND P4, PT, R0, RZ, P3 ;  /* 0x000000ff0000720c */ /* 0x000fc40001f84270 */
[----:B------:R-:W-:Y:S01]  /*4e50*/  F2FP.TF32.F32.PACK_B R3, R3 ;  /* 0x00000003ff03723e */ /* 0x000fe200024050ff */
[----:B------:R-:W-:Y:S01]  /*4e60*/  @P5 STG.E desc[UR48][R6.64+0xa4], R47 ;  /* 0x0000a42f06005986 */ /* 0x000fe2000c101930 */
[----:B------:R-:W-:Y:S01]  /*4e70*/  ISETP.GT.AND P5, PT, R0, RZ, P2 ;  /* 0x000000ff0000720c */ /* 0x000fe200017a4270 */
[-C--:B-1----:R-:W-:Y:S01]  /*4e80*/  FMUL R9, R50, R58.reuse ;  /* 0x0000003a32097220 */ /* 0x082fe20000400000 */
[C---:B------:R-:W-:Y:S02]  /*4e90*/  ISETP.GT.AND P3, PT, R0.reuse, 0x8, P3 ;  /* 0x000000080000780c */ /* 0x040fe40001f64270 */
[----:B------:R-:W-:Y:S02]  /*4ea0*/  ISETP.GT.AND P2, PT, R0, 0x8, P2 ;  /* 0x000000080000780c */ /* 0x000fe40001744270 */
[----:B------:R-:W-:Y:S01]  /*4eb0*/  F2FP.TF32.F32.PACK_B R9, R9 ;  /* 0x00000009ff09723e */ /* 0x000fe200024050ff */
[----:B0-----:R-:W-:Y:S01]  /*4ec0*/  FMUL R11, R54, R58 ;  /* 0x0000003a360b7220 */ /* 0x001fe20000400000 */
[----:B------:R-:W-:Y:S01]  /*4ed0*/  F2FP.TF32.F32.PACK_B R53, R53 ;  /* 0x00000035ff35723e */ /* 0x000fe200024050ff */
[----:B------:R-:W-:Y:S01]  /*4ee0*/  @P4 STG.E desc[UR48][R4.64+0xc0], R3 ;  /* 0x0000c00304004986 */ /* 0x000fe2000c101930 */
[----:B------:R-:W-:-:S02]  /*4ef0*/  ISETP.GT.AND P4, PT, R0, RZ, P1 ;  /* 0x000000ff0000720c */ /* 0x000fc40000f84270 */
[C---:B------:R-:W-:Y:S01]  /*4f00*/  ISETP.GT.AND P1, PT, R0.reuse, 0x8, P1 ;  /* 0x000000080000780c */ /* 0x040fe20000f24270 */
[----:B------:R-:W-:Y:S01]  /*4f10*/  @P5 STG.E desc[UR48][R4.64+0xc4], R49 ;  /* 0x0000c43104005986 */ /* 0x000fe2000c101930 */
[C---:B------:R-:W-:Y:S02]  /*4f20*/  ISETP.GT.AND P5, PT, R0.reuse, RZ, P0 ;  /* 0x000000ff0000720c */ /* 0x040fe400007a4270 */
[----:B------:R-:W-:Y:S01]  /*4f30*/  ISETP.GT.AND P0, PT, R0, 0x8, P0 ;  /* 0x000000080000780c */ /* 0x000fe20000704270 */
[----:B------:R-:W-:Y:S01]  /*4f40*/  @P3 STG.E desc[UR48][R6.64+0xc0], R9 ;  /* 0x0000c00906003986 */ /* 0x000fe2000c101930 */
[----:B------:R-:W-:Y:S02]  /*4f50*/  F2FP.TF32.F32.PACK_B R11, R11 ;  /* 0x0000000bff0b723e */ /* 0x000fe400024050ff */
[----:B------:R-:W-:Y:S01]  /*4f60*/  F2FP.TF32.F32.PACK_B R55, R55 ;  /* 0x00000037ff37723e */ /* 0x000fe200024050ff */
[----:B------:R-:W-:Y:S04]  /*4f70*/  @P2 STG.E desc[UR48][R6.64+0xc4], R51 ;  /* 0x0000c43306002986 */ /* 0x000fe8000c101930 */
[----:B------:R-:W-:Y:S04]  /*4f80*/  @P4 STG.E desc[UR48][R4.64+0xe0], R13 ;  /* 0x0000e00d04004986 */ /* 0x000fe8000c101930 */
[----:B------:R0:W-:Y:S02]  /*4f90*/  @P5 STG.E desc[UR48][R4.64+0xe4], R53 ;  /* 0x0000e43504005986 */ /* 0x0001e4000c101930 */
[----:B0-----:R-:W-:-:S02]  /*4fa0*/  @P1 IMAD.MOV.U32 R4, RZ, RZ, R6 ;  /* 0x000000ffff041224 */ /* 0x001fc400078e0006 */
[----:B------:R-:W-:-:S05]  /*4fb0*/  @P1 IMAD.MOV.U32 R5, RZ, RZ, R7 ;  /* 0x000000ffff051224 */ /* 0x000fca00078e0007 */
[----:B------:R0:W-:Y:S04]  /*4fc0*/  @P1 STG.E desc[UR48][R4.64+0xe0], R11 ;  /* 0x0000e00b04001986 */ /* 0x0001e8000c101930 */
[----:B------:R0:W-:Y:S02]  /*4fd0*/  @P0 STG.E desc[UR48][R6.64+0xe4], R55 ;  /* 0x0000e43706000986 */ /* 0x0001e4000c101930 */
.L_x_98:
[----:B------:R-:W-:Y:S05]  /*4fe0*/  BSYNC B0 ;  /* 0x0000000000007941 */ /* 0x000fea0003800000 */
.L_x_36:
[----:B0-----:R-:W3:Y:S01]  /*4ff0*/  LDL.64 R4, [R1] ;  /* 0x0000000001047983 */ /* 0x001ee20000100a00 */
[----:B------:R-:W-:Y:S01]  /*5000*/  ULDC.64 UR4, c[0x0][0x650] ;  /* 0x0001940000047ab9 */ /* 0x000fe20000000a00 */
[----:B------:R-:W-:Y:S02]  /*5010*/  IMAD.U32 R0, RZ, RZ, UR45 ;  /* 0x0000002dff007e24 */ /* 0x000fe4000f8e00ff */
[----:B------:R-:W-:Y:S02]  /*5020*/  IMAD.MOV.U32 R22, RZ, RZ, -0x1 ;  /* 0xffffffffff167424 */ /* 0x000fe400078e00ff */
[----:B------:R0:W-:Y:S01]  /*5030*/  SYNCS.ARRIVE.TRANS64.A1T0 RZ, [R0+UR41], RZ ;  /* 0x000000ff00ff79a7 */ /* 0x0001e20008100029 */
[----:B-----5:R-:W-:Y:S02]  /*5040*/  IMAD.MOV.U32 R18, RZ, RZ, -0x1 ;  /* 0xffffffffff127424 */ /* 0x020fe400078e00ff */
[----:B--2---:R-:W-:Y:S01]  /*5050*/  IMAD.MOV.U32 R19, RZ, RZ, -0x1 ;  /* 0xffffffffff137424 */ /* 0x004fe200078e00ff */
[----:B0-----:R-:W-:-:S02]  /*5060*/  PRMT R0, RZ, 0x7610, R0 ;  /* 0x00007610ff007816 */ /* 0x001fc40000000000 */
[----:B---3--:R-:W-:-:S05]  /*5070*/  LEA R16, P0, R4, R16, 0x1 ;  /* 0x0000001004107211 */ /* 0x008fca00078008ff */
[----:B------:R-:W-:Y:S01]  /*5080*/  IMAD.X R17, R68, 0x1, R17, P0 ;  /* 0x0000000144117824 */ /* 0x000fe200000e0611 */
[----:B------:R-:W-:-:S04]  /*5090*/  ISETP.GE.U32.AND P0, PT, R16, UR4, PT ;  /* 0x0000000410007c0c */ /* 0x000fc8000bf06070 */
[----:B------:R-:W-:-:S13]  /*50a0*/  ISETP.GE.U32.AND.EX P0, PT, R17, UR5, PT, P0 ;  /* 0x0000000511007c0c */ /* 0x000fda000bf06100 */
[----:B------:R-:W-:Y:S05]  /*50b0*/  @P0 BRA `(.L_x_99) ;  /* 0x00000004004c0947 */ /* 0x000fea0003800000 */
[----:B----4-:R-:W0:Y:S01]  /*50c0*/  LDC.64 R10, c[0x0][0x628] ;  /* 0x00018a00ff0a7b82 */ /* 0x010e220000000a00 */
[----:B------:R-:W2:Y:S01]  /*50d0*/  S2R R12, SR_CTAID.X ;  /* 0x00000000000c7919 */ /* 0x000ea20000002500 */
[----:B-1----:R-:W-:Y:S02]  /*50e0*/  IMAD.MOV.U32 R8, RZ, RZ, R16 ;  /* 0x000000ffff087224 */ /* 0x002fe400078e0010 */
[----:B------:R-:W-:Y:S01]  /*50f0*/  IMAD.MOV.U32 R9, RZ, RZ, R17 ;  /* 0x000000ffff097224 */ /* 0x000fe200078e0011 */
[----:B------:R-:W1:Y:S03]  /*5100*/  S2R R18, SR_CTAID.Y ;  /* 0x0000000000127919 */ /* 0x000e660000002600 */
[----:B------:R-:W3:Y:S08]  /*5110*/  LDC R0, c[0x0][0x630] ;  /* 0x00018c00ff007b82 */ /* 0x000ef00000000800 */
[----:B------:R-:W4:Y:S01]  /*5120*/  LDC.64 R14, c[0x0][0x620] ;  /* 0x00018800ff0e7b82 */ /* 0x000f220000000a00 */
[----:B0-----:R-:W-:-:S04]  /*5130*/  ISETP.NE.U32.AND P0, PT, R10, RZ, PT ;  /* 0x000000ff0a00720c */ /* 0x001fc80003f05070 */
[----:B------:R-:W-:-:S13]  /*5140*/  ISETP.NE.AND.EX P0, PT, R11, RZ, PT, P0 ;  /* 0x000000ff0b00720c */ /* 0x000fda0003f05300 */
[----:B-1234-:R-:W-:Y:S05]  /*5150*/  @!P0 BRA `(.L_x_100) ;  /* 0x0000000000288947 */ /* 0x01efea0003800000 */
[----:B------:R-:W0:Y:S02]  /*5160*/  LDC R3, c[0x0][0x634] ;  /* 0x00018d00ff037b82 */ /* 0x000e240000000800 */
[----:B0-----:R-:W-:-:S05]  /*5170*/  IADD3 R3, P0, R16, R3, RZ ;  /* 0x0000000310037210 */ /* 0x001fca0007f1e0ff */
        /* <DEDUP_REMOVED lines=8> */
.L_x_100:
[-CC-:B------:R-:W-:Y:S01]  /*5200*/  SHF.R.U64 R19, R8, R0.reuse, R9.reuse ;  /* 0x0000000008137219 */ /* 0x180fe20000001209 */
[----:B------:R-:W0:Y:S01]  /*5210*/  LDC.64 R24, c[0x0][0x640] ;  /* 0x00019000ff187b82 */ /* 0x000e220000000a00 */
[----:B------:R-:W-:Y:S01]  /*5220*/  SHF.R.U32.HI R0, RZ, R0, R9 ;  /* 0x00000000ff007219 */ /* 0x000fe20000011609 */
[----:B------:R-:W-:Y:S01]  /*5230*/  ULDC UR4, c[0x0][0x150] ;  /* 0x0000540000047ab9 */ /* 0x000fe20000000800 */
[----:B------:R-:W-:Y:S02]  /*5240*/  IADD3 R3, P0, RZ, -R19, RZ ;  /* 0x80000013ff037210 */ /* 0x000fe40007f1e0ff */
[----:B------:R-:W-:-:S03]  /*5250*/  I2FP.F32.U32 R7, R12 ;  /* 0x0000000c00077245 */ /* 0x000fc60000201000 */
[----:B------:R-:W1:Y:S01]  /*5260*/  LDC R6, c[0x0][0x618] ;  /* 0x00018600ff067b82 */ /* 0x000e620000000800 */
[----:B------:R-:W-:Y:S02]  /*5270*/  IMAD.X R5, RZ, RZ, ~R0, P0 ;  /* 0x000000ffff057224 */ /* 0x000fe400000e0e00 */
[----:B------:R-:W-:Y:S01]  /*5280*/  FMUL R7, R7, UR4 ;  /* 0x0000000407077c20 */ /* 0x000fe20008400000 */
[----:B------:R-:W-:Y:S01]  /*5290*/  ULDC UR4, c[0x0][0x154] ;  /* 0x0000550000047ab9 */ /* 0x000fe20000000800 */
[-C--:B------:R-:W-:Y:S02]  /*52a0*/  IMAD R0, R5, R14.reuse, RZ ;  /* 0x0000000e05007224 */ /* 0x080fe400078e02ff */
[C---:B------:R-:W-:Y:S01]  /*52b0*/  IMAD.WIDE.U32 R4, R3.reuse, R14, R16 ;  /* 0x0000000e03047225 */ /* 0x040fe200078e0010 */
[----:B------:R-:W2:Y:S01]  /*52c0*/  LDC R8, c[0x0][0x608] ;  /* 0x00018200ff087b82 */ /* 0x000ea20000000800 */
[----:B------:R-:W3:Y:S02]  /*52d0*/  F2I.U32.TRUNC.NTZ R7, R7 ;  /* 0x0000000700077305 */ /* 0x000ee4000020f000 */
[----:B------:R-:W-:Y:S01]  /*52e0*/  IMAD R3, R3, R15, R0 ;  /* 0x0000000f03037224 */ /* 0x000fe200078e0200 */
[----:B------:R-:W-:-:S03]  /*52f0*/  I2FP.F32.U32 R0, R18 ;  /* 0x0000001200007245 */ /* 0x000fc60000201000 */
[----:B------:R-:W-:Y:S01]  /*5300*/  IMAD.IADD R3, R5, 0x1, R3 ;  /* 0x0000000105037824 */ /* 0x000fe200078e0203 */
[----:B------:R-:W4:Y:S01]  /*5310*/  LDC R11, c[0x0][0x658] ;  /* 0x00019600ff0b7b82 */ /* 0x000f220000000800 */
[----:B0-----:R-:W-:-:S04]  /*5320*/  ISETP.NE.U32.AND P0, PT, R24, RZ, PT ;  /* 0x000000ff1800720c */ /* 0x001fc80003f05070 */
[----:B------:R-:W-:-:S03]  /*5330*/  ISETP.NE.AND.EX P0, PT, R25, RZ, PT, P0 ;  /* 0x000000ff1900720c */ /* 0x000fc60003f05300 */
[----:B------:R-:W0:Y:S01]  /*5340*/  LDC R9, c[0x0][0x144] ;  /* 0x00005100ff097b82 */ /* 0x000e220000000800 */
[-C--:B-1----:R-:W-:Y:S01]  /*5350*/  SHF.R.U64 R10, R4, R6.reuse, R3 ;  /* 0x00000006040a7219 */ /* 0x082fe20000001203 */
[----:B---3--:R-:W-:Y:S01]  /*5360*/  IMAD.MOV R7, RZ, RZ, -R7 ;  /* 0x000000ffff077224 */ /* 0x008fe200078e0a07 */
[----:B------:R-:W-:Y:S01]  /*5370*/  SHF.R.U32.HI R3, RZ, R6, R3 ;  /* 0x00000006ff037219 */ /* 0x000fe20000011603 */
[----:B------:R-:W-:-:S04]  /*5380*/  FMUL R6, R0, UR4 ;  /* 0x0000000400067c20 */ /* 0x000fc80008400000 */
[----:B------:R-:W1:Y:S01]  /*5390*/  LDC R21, c[0x0][0x148] ;  /* 0x00005200ff157b82 */ /* 0x000e620000000800 */
[----:B------:R3:W0:Y:S01]  /*53a0*/  F2I.U32.TRUNC.NTZ R14, R6 ;  /* 0x00000006000e7305 */ /* 0x000622000020f000 */
[-CC-:B--2---:R-:W-:Y:S02]  /*53b0*/  SHF.R.U64 R13, R10, R8.reuse, R3.reuse ;  /* 0x000000080a0d7219 */ /* 0x184fe40000001203 */
[----:B------:R-:W-:-:S04]  /*53c0*/  SHF.R.U32.HI R0, RZ, R8, R3 ;  /* 0x00000008ff007219 */ /* 0x000fc80000011603 */
[----:B------:R-:W2:Y:S01]  /*53d0*/  LDC R20, c[0x0][0x648] ;  /* 0x00019200ff147b82 */ /* 0x000ea20000000800 */
[-CC-:B----4-:R-:W-:Y:S02]  /*53e0*/  SHF.R.U64 R15, R13, R11.reuse, R0.reuse ;  /* 0x0000000b0d0f7219 */ /* 0x190fe40000001200 */
[----:B------:R-:W-:-:S03]  /*53f0*/  SHF.R.U32.HI R5, RZ, R11, R0 ;  /* 0x0000000bff057219 */ /* 0x000fc60000011600 */
[----:B------:R-:W-:Y:S02]  /*5400*/  IMAD.MOV.U32 R4, RZ, RZ, R15 ;  /* 0x000000ffff047224 */ /* 0x000fe400078e000f */
[----:B------:R-:W4:Y:S01]  /*5410*/  LDC R26, c[0x0][0x638] ;  /* 0x00018e00ff1a7b82 */ /* 0x000f220000000800 */
[----:B0-----:R-:W-:-:S07]  /*5420*/  IMAD R22, R9, R7, R12 ;  /* 0x0000000709167224 */ /* 0x001fce00078e020c */
[----:B------:R-:W0:Y:S08]  /*5430*/  LDC R27, c[0x0][0x610] ;  /* 0x00018400ff1b7b82 */ /* 0x000e300000000800 */
[----:B------:R-:W0:Y:S01]  /*5440*/  LDC R28, c[0x0][0x600] ;  /* 0x00018000ff1c7b82 */ /* 0x000e220000000800 */
[----:B-123--:R-:W-:Y:S05]  /*5450*/  @!P0 BRA `(.L_x_101) ;  /* 0x0000000000288947 */ /* 0x00efea0003800000 */
[----:B------:R-:W1:Y:S02]  /*5460*/  LDC R0, c[0x0][0x64c] ;  /* 0x00019300ff007b82 */ /* 0x000e640000000800 */
[----:B-1----:R-:W-:-:S05]  /*5470*/  IADD3 R3, P0, R15, R0, RZ ;  /* 0x000000000f037210 */ /* 0x002fca0007f1e0ff */
        /* <DEDUP_REMOVED lines=8> */
.L_x_101:
[----:B------:R-:W-:Y:S01]  /*5500*/  ISETP.NE.AND P0, PT, R2, 0x1, PT ;  /* 0x000000010200780c */ /* 0x000fe20003f05270 */
[----:B------:R-:W-:Y:S01]  /*5510*/  IMAD.MOV R14, RZ, RZ, -R14 ;  /* 0x000000ffff0e7224 */ /* 0x000fe200078e0a0e */
[----:B------:R-:W-:Y:S02]  /*5520*/  SHF.R.U64 R0, R4, R20, R5 ;  /* 0x0000001404007219 */ /* 0x000fe40000001205 */
[----:B------:R-:W-:Y:S02]  /*5530*/  LOP3.LUT R3, R13, R70, RZ, 0xc0, !PT ;  /* 0x000000460d037212 */ /* 0x000fe400078ec0ff */
[----:B------:R-:W-:Y:S01]  /*5540*/  LOP3.LUT R5, R10, R69, RZ, 0xc0, !PT ;  /* 0x000000450a057212 */ /* 0x000fe200078ec0ff */
[----:B------:R-:W-:Y:S02]  /*5550*/  IMAD.MOV R4, RZ, RZ, -R0 ;  /* 0x000000ffff047224 */ /* 0x000fe400078e0a00 */
[----:B------:R-:W-:Y:S02]  /*5560*/  IMAD R3, R66, R0, R3 ;  /* 0x0000000042037224 */ /* 0x000fe400078e0203 */
[----:B----4-:R-:W-:-:S02]  /*5570*/  IMAD R0, R4, R26, R15 ;  /* 0x0000001a04007224 */ /* 0x010fc400078e020f */
[----:B------:R-:W-:Y:S02]  /*5580*/  @P0 IMAD R22, R21, R14, R18 ;  /* 0x0000000e15160224 */ /* 0x000fe400078e0212 */
[----:B------:R-:W-:Y:S02]  /*5590*/  IMAD.MOV.U32 R4, RZ, RZ, 0x1 ;  /* 0x00000001ff047424 */ /* 0x000fe400078e00ff */
[----:B0-----:R-:W-:Y:S02]  /*55a0*/  IMAD R22, R3, R27, R22 ;  /* 0x0000001b03167224 */ /* 0x001fe400078e0216 */
[----:B------:R-:W-:Y:S01]  /*55b0*/  IMAD R3, R0, R28, R5 ;  /* 0x0000001c00037224 */ /* 0x000fe200078e0205 */
[----:B------:R-:W-:-:S04]  /*55c0*/  PRMT R0, R4, 0x7610, R0 ;  /* 0x0000761004007816 */ /* 0x000fc80000000000 */
[----:B------:R-:W-:Y:S02]  /*55d0*/  SEL R18, R3, R22, !P0 ;  /* 0x0000001603127207 */ /* 0x000fe40004000000 */
[----:B------:R-:W-:-:S07]  /*55e0*/  SEL R22, R22, R3, !P0 ;  /* 0x0000000316167207 */ /* 0x000fce0004000000 */
.L_x_99:
[----:B------:R-:W-:Y:S01]  /*55f0*/  LOP3.LUT P0, RZ, R0, 0xff, RZ, 0xc0, !PT ;  /* 0x000000ff00ff7812 */ /* 0x000fe2000780c0ff */
[----:B------:R-:W-:Y:S01]  /*5600*/  UIMAD.WIDE.U32 UR4, UR36, -0x33333333, URZ ;  /* 0xcccccccd240478a5 */ /* 0x000fe2000f8e003f */
[----:B------:R-:W-:-:S03]  /*5610*/  LOP3.LUT R75, R75, 0x1, RZ, 0x3c, !PT ;  /* 0x000000014b4b7812 */ /* 0x000fc600078e3cff */
[----:B------:R-:W-:-:S04]  /*5620*/  USHF.R.U32.HI UR4, URZ, 0x2, UR5 ;  /* 0x000000023f047899 */ /* 0x000fc80008011605 */
[----:B------:R-:W-:-:S04]  /*5630*/  UIMAD UR36, UR4, -0x5, UR36 ;  /* 0xfffffffb042478a4 */ /* 0x000fc8000f8e0224 */
[----:B------:R-:W-:Y:S08]  /*5640*/  @P0 BRA `(.L_x_102) ;  /* 0xffffffc000740947 */ /* 0x000ff0000383ffff */
[----:B------:R-:W-:Y:S05]  /*5650*/  EXIT ;  /* 0x000000000000794d */ /* 0x000fea0003800000 */
.L_x_17:
[----:B------:R-:W-:-:S08]  /*5660*/  ISETP.NE.AND P0, PT, R9, RZ, PT ;  /* 0x000000ff0900720c */ /* 0x000fd00003f05270 */
[----:B0-----:R-:W0:-:S00]  /*5670*/  USETMAXREG.DEALLOC.CTAPOOL 0x28 ;  /* 0x00000028000079c8 */ /* 0x001e0000080e0500 */
[----:B------:R-:W-:Y:S05]  /*5680*/  @P0 EXIT ;  /* 0x000000000000094d */ /* 0x000fea0003800000 */
[----:B0-----:R-:W-:Y:S01]  /*5690*/  LOP3.LUT P0, RZ, R3, 0xff, RZ, 0xc0, !PT ;  /* 0x000000ff03ff7812 */ /* 0x001fe2000780c0ff */
[----:B------:R-:W-:Y:S02]  /*56a0*/  IMAD.MOV.U32 R3, RZ, RZ, 0x1 ;  /* 0x00000001ff037424 */ /* 0x000fe400078e00ff */
[----:B------:R-:W-:-:S10]  /*56b0*/  IMAD.MOV.U32 R8, RZ, RZ, RZ ;  /* 0x000000ffff087224 */ /* 0x000fd400078e00ff */
[----:B------:R-:W-:Y:S05]  /*56c0*/  @!P0 BRA `(.L_x_103) ;  /* 0x0000000c00ec8947 */ /* 0x000fea0003800000 */
[----:B------:R-:W0:Y:S01]  /*56d0*/  S2UR UR7, SR_CgaCtaId ;  /* 0x00000000000779c3 */ /* 0x000e220000008800 */
[----:B------:R-:W-:Y:S01]  /*56e0*/  UMOV UR9, 0x1 ;  /* 0x0000000100097882 */ /* 0x000fe20000000000 */
[----:B------:R-:W-:Y:S01]  /*56f0*/  LOP3.LUT P0, RZ, R4, 0x1f, RZ, 0xc0, !PT ;  /* 0x0000001f04ff7812 */ /* 0x000fe2000780c0ff */
[----:B------:R-:W-:Y:S01]  /*5700*/  ULDC UR5, c[0x0][0x658] ;  /* 0x0001960000057ab9 */ /* 0x000fe20000000800 */
[----:B------:R-:W-:Y:S01]  /*5710*/  UMOV UR8, 0xffffffff ;  /* 0xffffffff00087882 */ /* 0x000fe20000000000 */
[----:B------:R-:W-:Y:S01]  /*5720*/  BSSY B0, `(.L_x_103) ;  /* 0x00000f5000007945 */ /* 0x000fe20003800000 */
[----:B------:R-:W-:Y:S01]  /*5730*/  USHF.L.U32 UR8, UR8, UR5, URZ ;  /* 0x0000000508087299 */ /* 0x000fe2000800063f */
[C---:B------:R-:W-:Y:S01]  /*5740*/  ISETP.NE.AND P2, PT, R5.reuse, RZ, PT ;  /* 0x000000ff0500720c */ /* 0x040fe20003f45270 */
[----:B------:R-:W-:Y:S01]  /*5750*/  UMOV UR30, 0x5 ;  /* 0x00000005001e7882 */ /* 0x000fe20000000000 */
[----:B------:R-:W-:Y:S01]  /*5760*/  ISETP.NE.OR P0, PT, R5, RZ, !P0 ;  /* 0x000000ff0500720c */ /* 0x000fe20004705670 */
[----:B------:R-:W-:Y:S01]  /*5770*/  IMAD.MOV.U32 R10, RZ, RZ, 0x1 ;  /* 0x00000001ff0a7424 */ /* 0x000fe200078e00ff */
[----:B------:R-:W-:Y:S01]  /*5780*/  LOP3.LUT R9, R23, 0x2, RZ, 0xfc, !PT ;  /* 0x0000000217097812 */ /* 0x000fe200078efcff */
[----:B------:R-:W-:Y:S01]  /*5790*/  IMAD.MOV.U32 R3, RZ, RZ, 0x1 ;  /* 0x00000001ff037424 */ /* 0x000fe200078e00ff */
[----:B------:R-:W-:Y:S01]  /*57a0*/  ULDC UR4, c[0x0][0x600] ;  /* 0x0001800000047ab9 */ /* 0x000fe20000000800 */
[----:B------:R-:W-:Y:S01]  /*57b0*/  IMAD.MOV.U32 R8, RZ, RZ, RZ ;  /* 0x000000ffff087224 */ /* 0x000fe200078e00ff */
[----:B------:R-:W-:-:S02]  /*57c0*/  UIADD3 UR38, UR37, 0x1, URZ ;  /* 0x0000000125267890 */ /* 0x000fc4000fffe03f */
[----:B------:R-:W-:Y:S02]  /*57d0*/  UIADD3 UR4, UR4, -0x1, URZ ;  /* 0xffffffff04047890 */ /* 0x000fe4000fffe03f */
[----:B------:R-:W-:Y:S02]  /*57e0*/  USHF.L.U32 UR5, UR9, UR5, URZ ;  /* 0x0000000509057299 */ /* 0x000fe4000800063f */
[----:B------:R-:W-:Y:S02]  /*57f0*/  ULOP3.LUT UR21, URZ, UR8, URZ, 0x33, !UPT ;  /* 0x000000083f157292 */ /* 0x000fe4000f8e333f */
[----:B0-----:R-:W-:Y:S02]  /*5800*/  ULOP3.LUT UR6, UR7, 0x1, URZ, 0xc0, !UPT ;  /* 0x0000000107067892 */ /* 0x001fe4000f8ec03f */
[----:B------:R-:W-:Y:S02]  /*5810*/  USHF.R.U32.HI UR39, URZ, 0x1, UR7 ;  /* 0x000000013f277899 */ /* 0x000fe40008011607 */
[----:B------:R-:W-:-:S02]  /*5820*/  USHF.L.U32 UR13, UR7, 0x5, URZ ;  /* 0x00000005070d7899 */ /* 0x000fc4000800063f */
[----:B------:R-:W-:Y:S02]  /*5830*/  USHF.L.U32 UR45, UR7, 0xa, URZ ;  /* 0x0000000a072d7899 */ /* 0x000fe4000800063f */
[----:B------:R-:W-:Y:S02]  /*5840*/  ULOP3.LUT UR7, UR7, 0xfffffffe, URZ, 0xc0, !UPT ;  /* 0xfffffffe07077892 */ /* 0x000fe4000f8ec03f */
[----:B------:R-:W-:Y:S02]  /*5850*/  UISETP.GT.U32.AND UP0, UPT, UR6, 0xffff, UPT ;  /* 0x0000ffff0600788c */ /* 0x000fe4000bf04070 */
[----:B------:R-:W-:Y:S02]  /*5860*/  USHF.L.U32 UR29, UR9, UR7, URZ ;  /* 0x00000007091d7299 */ /* 0x000fe4000800063f */
[----:B------:R-:W-:Y:S02]  /*5870*/  ULOP3.LUT UR7, UR7, 0x1, URZ, 0xfc, !UPT ;  /* 0x0000000107077892 */ /* 0x000fe4000f8efc3f */
[----:B------:R-:W-:-:S02]  /*5880*/  USEL UR6, UR6, 0xffff, !UP0 ;  /* 0x0000ffff06067887 */ /* 0x000fc4000c000000 */
[----:B------:R-:W-:Y:S02]  /*5890*/  USHF.L.U32 UR7, UR9, UR7, URZ ;  /* 0x0000000709077299 */ /* 0x000fe4000800063f */
[----:B------:R-:W-:Y:S02]  /*58a0*/  ULOP3.LUT UR6, UR6, 0xffff, URZ, 0xc0, !UPT ;  /* 0x0000ffff06067892 */ /* 0x000fe4000f8ec03f */
[----:B------:R-:W-:Y:S02]  /*58b0*/  ULOP3.LUT UR29, UR29, UR7, URZ, 0xfc, !UPT ;  /* 0x000000071d1d7292 */ /* 0x000fe4000f8efc3f */
[----:B------:R-:W-:Y:S02]  /*58c0*/  USHF.L.U32 UR30, UR30, UR6, URZ ;  /* 0x000000061e1e7299 */ /* 0x000fe4000800063f */
[----:B------:R-:W-:Y:S01]  /*58d0*/  ULOP3.LUT UR13, UR13, 0x20, URZ, 0xc0, !UPT ;  /* 0x000000200d0d7892 */ /* 0x000fe2000f8ec03f */
[----:B------:R-:W-:-:S11]  /*58e0*/  ULDC.64 UR6, c[0x0][0x198] ;  /* 0x0000660000067ab9 */ /* 0x000fd60000000a00 */
.L_x_115:
[----:B------:R-:W-:-:S03]  /*58f0*/  UMOV UR8, 0xffffffff ;  /* 0xffffffff00087882 */ /* 0x000fc60000000000 */
[----:B------:R-:W-:Y:S05]  /*5900*/  BRA.DIV UR8, `(.L_x_104) ;  /* 0x00000012089c7947 */ /* 0x000fea000b800000 */
[----:B------:R-:W-:-:S13]  /*5910*/  ELECT P6, URZ, PT ;  /* 0x00000000003f782f */ /* 0x000fda00038c0000 */
.L_x_129:
[----:B------:R-:W0:Y:S01]  /*5920*/  LDC R4, c[0x0][0x28c] ;  /* 0x0000a300ff047b82 */ /* 0x000e220000000800 */
[----:B------:R-:W-:Y:S01]  /*5930*/  BSSY B1, `(.L_x_105) ;  /* 0x000005f000017945 */ /* 0x000fe20003800000 */
[----:B0-----:R-:W-:-:S13]  /*5940*/  ISETP.LT.OR P6, PT, R4, 0x1, !P6 ;  /* 0x000000010400780c */ /* 0x001fda00077c1670 */
[----:B------:R-:W-:Y:S05]  /*5950*/  @P6 BRA `(.L_x_106) ;  /* 0x0000000400706947 */ /* 0x000fea0003800000 */
[----:B------:R-:W-:Y:S01]  /*5960*/  LEA R22, R22, UR39, 0x1 ;  /* 0x0000002716167c11 */ /* 0x000fe2000f8e08ff */
[----:B------:R-:W-:Y:S01]  /*5970*/  IMAD.MOV.U32 R13, RZ, RZ, RZ ;  /* 0x000000ffff0d7224 */ /* 0x000fe200078e00ff */
[----:B------:R-:W-:Y:S01]  /*5980*/  LEA R18, R18, UR13, 0x6 ;  /* 0x0000000d12127c11 */ /* 0x000fe2000f8e30ff */
[----:B------:R-:W-:Y:S02]  /*5990*/  IMAD.U32 R14, RZ, RZ, UR38 ;  /* 0x00000026ff0e7e24 */ /* 0x000fe4000f8e00ff */
[----:B------:R-:W-:Y:S02]  /*59a0*/  IMAD.MOV.U32 R4, RZ, RZ, R3 ;  /* 0x000000ffff047224 */ /* 0x000fe400078e0003 */
[----:B------:R-:W-:Y:S02]  /*59b0*/  IMAD.MOV.U32 R5, RZ, RZ, R8 ;  /* 0x000000ffff057224 */ /* 0x000fe400078e0008 */
[----:B------:R-:W-:-:S07]  /*59c0*/  IMAD.SHL.U32 R22, R22, 0x20, RZ ;  /* 0x0000002016167824 */ /* 0x000fce00078e00ff */
.L_x_110:
[----:B------:R-:W0:Y:S01]  /*59d0*/  S2R R7, SR_CgaCtaId ;  /* 0x0000000000077919 */ /* 0x000e220000008800 */
[----:B------:R-:W-:-:S04]  /*59e0*/  MOV R6, 0x400 ;  /* 0x0000040000067802 */ /* 0x000fc80000000f00 */
[----:B0-----:R-:W-:Y:S02]  /*59f0*/  LEA R12, R7, R6, 0x18 ;  /* 0x00000006070c7211 */ /* 0x001fe400078ec0ff */
[----:B------:R-:W-:Y:S01]  /*5a00*/  SHF.L.U32 R6, R4, 0x1f, RZ ;  /* 0x0000001f04067819 */ /* 0x000fe200000006ff */
[----:B------:R-:W0:Y:S02]  /*5a10*/  @!P2 LDC R7, c[0x0][0x500] ;  /* 0x00014000ff07ab82 */ /* 0x000e240000000800 */
[----:B------:R-:W-:-:S04]  /*5a20*/  IMAD R11, R5, 0x8, R12 ;  /* 0x00000008050b7824 */ /* 0x000fc800078e020c */
[----:B------:R-:W1:Y:S02]  /*5a30*/  SYNCS.PHASECHK.TRANS64.TRYWAIT P1, [R11+URZ+0x28], R6 ;  /* 0x000028060b0075a7 */ /* 0x000e64000802017f */
[----:B-1----:R-:W-:Y:S05]  /*5a40*/  @!P1 BRA `(.L_x_107) ;  /* 0x00000010006c9947 */ /* 0x002fea0003800000 */
.L_x_130:
[----:B-1----:R-:W-:Y:S01]  /*5a50*/  PRMT R6, R9, 0x9910, RZ ;  /* 0x0000991009067816 */ /* 0x002fe200000000ff */
[----:B0-----:R0:W-:Y:S03]  /*5a60*/  @!P2 SYNCS.ARRIVE.TRANS64 RZ, [R11+URZ], R7 ;  /* 0x000000070bffa9a7 */ /* 0x0011e6000800003f */
[----:B------:R-:W-:-:S13]  /*5a70*/  ISETP.NE.AND P1, PT, R6, 0x2, PT ;  /* 0x000000020600780c */ /* 0x000fda0003f25270 */
[----:B0-----:R-:W-:Y:S05]  /*5a80*/  @P1 BRA `(.L_x_108) ;  /* 0x0000000000041947 */ /* 0x001fea0003800000 */
[----:B------:R-:W-:Y:S01]  /*5a90*/  BPT.TRAP 0x1 ;  /* 0x000000040000795c */ /* 0x000fe20000300000 */
.L_x_108:
[----:B------:R-:W-:Y:S05]  /*5aa0*/  @P0 BRA `(.L_x_109) ;  /* 0x0000000000040947 */ /* 0x000fea0003800000 */
[----:B------:R-:W-:Y:S01]  /*5ab0*/  BPT.TRAP 0x1 ;  /* 0x000000040000795c */ /* 0x000fe20000300000 */
.L_x_109:
[----:B------:R-:W-:Y:S01]  /*5ac0*/  R2UR UR8, R5 ;  /* 0x00000000050872ca */ /* 0x000fe200000e0000 */
[----:B------:R-:W-:Y:S01]  /*5ad0*/  UIADD3 UR46, UP0, UR6, 0xf0, URZ ;  /* 0x000000f0062e7890 */ /* 0x000fe2000ff1e03f */
[----:B------:R-:W-:Y:S01]  /*5ae0*/  R2UR UR18, R12 ;  /* 0x000000000c1272ca */ /* 0x000fe200000e0000 */
[----:B------:R-:W-:Y:S01]  /*5af0*/  UPRMT UR53, URZ, 0x5410, UR30 ;  /* 0x000054103f357896 */ /* 0x000fe2000800001e */
[----:B------:R-:W-:Y:S01]  /*5b00*/  R2UR UR10, R13 ;  /* 0x000000000d0a72ca */ /* 0x000fe200000e0000 */
[----:B------:R-:W-:Y:S01]  /*5b10*/  UIADD3.X UR47, URZ, UR7, URZ, UP0, !UPT ;  /* 0x000000073f2f7290 */ /* 0x000fe200087fe43f */
[----:B------:R-:W-:Y:S01]  /*5b20*/  R2UR UR9, R11 ;  /* 0x000000000b0972ca */ /* 0x000fe200000e0000 */
[----:B------:R-:W-:Y:S01]  /*5b30*/  VIADD R14, R14, 0xffffffff ;  /* 0xffffffff0e0e7836 */ /* 0x000fe20000000000 */
[----:B------:R-:W-:Y:S01]  /*5b40*/  R2UR UR11, R22 ;  /* 0x00000000160b72ca */ /* 0x000fe200000e0000 */
[----:B------:R-:W-:Y:S01]  /*5b50*/  UIADD3 UR22, UP1, UR6, 0x1f0, URZ ;  /* 0x000001f006167890 */ /* 0x000fe2000ff3e03f */
[----:B------:R-:W-:Y:S01]  /*5b60*/  R2UR UR12, R19 ;  /* 0x00000000130c72ca */ /* 0x000fe200000e0000 */
[----:B------:R-:W-:Y:S01]  /*5b70*/  UMOV UR14, 0x0 ;  /* 0x00000000000e7882 */ /* 0x000fe20000000000 */
[----:B------:R-:W-:Y:S01]  /*5b80*/  R2UR UR35, R18 ;  /* 0x00000000122372ca */ /* 0x000fe200000e0000 */
[----:B------:R-:W-:Y:S01]  /*5b90*/  USHF.L.U32 UR8, UR8, 0xd, URZ ;  /* 0x0000000d08087899 */ /* 0x000fe2000800063f */
[----:B------:R-:W-:Y:S01]  /*5ba0*/  ISETP.GT.AND P3, PT, R14, 0x1, PT ;  /* 0x000000010e00780c */ /* 0x000fe20003f64270 */
[----:B------:R-:W-:Y:S01]  /*5bb0*/  UMOV UR15, 0x10000000 ;  /* 0x10000000000f7882 */ /* 0x000fe20000000000 */
[----:B------:R-:W-:Y:S01]  /*5bc0*/  UIADD3.X UR23, URZ, UR7, URZ, UP1, !UPT ;  /* 0x000000073f177290 */ /* 0x000fe20008ffe43f */
[----:B------:R-:W-:Y:S01]  /*5bd0*/  VIADD R5, R5, 0x1 ;  /* 0x0000000105057836 */ /* 0x000fe20000000000 */
[----:B------:R-:W-:Y:S01]  /*5be0*/  ULEA UR16, UR39, UR8, 0xa ;  /* 0x0000000827107291 */ /* 0x000fe2000f8e503f */
[----:B------:R-:W-:Y:S01]  /*5bf0*/  VIADD R13, R13, 0x80 ;  /* 0x000000800d0d7836 */ /* 0x000fe20000000000 */
[----:B------:R-:W-:-:S02]  /*5c00*/  ULOP3.LUT UR8, UR8, 0x400, UR45, 0xf8, !UPT ;  /* 0x0000040008087892 */ /* 0x000fc4000f8ef82d */
[----:B------:R-:W-:Y:S01]  /*5c10*/  ULEA UR16, UR16, UR18, 0x2 ;  /* 0x0000001210107291 */ /* 0x000fe2000f8e103f */
[C---:B------:R-:W-:Y:S01]  /*5c20*/  ISETP.NE.AND P1, PT, R5.reuse, 0x5, PT ;  /* 0x000000050500780c */ /* 0x040fe20003f25270 */
[----:B------:R-:W-:Y:S02]  /*5c30*/  ULEA UR18, UR8, UR18, 0x2 ;  /* 0x0000001208127291 */ /* 0x000fe4000f8e103f */
[----:B------:R-:W-:Y:S01]  /*5c40*/  UIADD3 UR8, UR16, 0x180, URZ ;  /* 0x0000018010087890 */ /* 0x000fe2000fffe03f */
[----:B------:R-:W-:Y:S01]  /*5c50*/  SEL R7, RZ, 0x1, P1 ;  /* 0x00000001ff077807 */ /* 0x000fe20000800000 */
[----:B------:R-:W-:Y:S01]  /*5c60*/  UIADD3 UR58, UR10, 0x20, URZ ;  /* 0x000000200a3a7890 */ /* 0x000fe2000fffe03f */
[----:B------:R-:W-:Y:S01]  /*5c70*/  SEL R5, R5, RZ, P1 ;  /* 0x000000ff05057207 */ /* 0x000fe20000800000 */
[----:B------:R-:W-:Y:S01]  /*5c80*/  UIADD3 UR56, UR16, 0x2180, URZ ;  /* 0x0000218010387890 */ /* 0x000fe2000fffe03f */
[----:B------:R-:W-:Y:S01]  /*5c90*/  LOP3.LUT R4, R4, R7, RZ, 0x3c, !PT ;  /* 0x0000000704047212 */ /* 0x000fe200078e3cff */
[----:B------:R-:W-:-:S02]  /*5ca0*/  UIADD3 UR50, UR10, 0x40, URZ ;  /* 0x000000400a327890 */ /* 0x000fc4000fffe03f */
[----:B------:R-:W-:Y:S01]  /*5cb0*/  UIADD3 UR48, UR16, 0x4180, URZ ;  /* 0x0000418010307890 */ /* 0x000fe2000fffe03f */
[----:B------:R0:W-:Y:S01]  /*5cc0*/  UTMALDG.3D.MULTICAST [UR8], [UR46], UR53, desc[UR14] ;  /* 0x00000e082e0073b4 */ /* 0x0001e20008011835 */
[----:B------:R-:W-:Y:S02]  /*5cd0*/  UIADD3 UR42, UR10, 0x60, URZ ;  /* 0x000000600a2a7890 */ /* 0x000fe4000fffe03f */
[----:B------:R-:W-:Y:S02]  /*5ce0*/  UIADD3 UR40, UR16, 0x6180, URZ ;  /* 0x0000618010287890 */ /* 0x000fe4000fffe03f */
[----:B------:R-:W-:Y:S02]  /*5cf0*/  UPRMT UR31, URZ, 0x5410, UR29 ;  /* 0x000054103f1f7896 */ /* 0x000fe4000800001d */
[----:B------:R-:W-:Y:S02]  /*5d00*/  UIADD3 UR32, UR18, 0x28180, URZ ;  /* 0x0002818012207890 */ /* 0x000fe4000fffe03f */
[----:B------:R-:W-:-:S02]  /*5d10*/  UIADD3 UR24, UR18, 0x2a180, URZ ;  /* 0x0002a18012187890 */ /* 0x000fc4000fffe03f */
[----:B------:R-:W-:Y:S01]  /*5d20*/  UIADD3 UR16, UR18, 0x2c180, URZ ;  /* 0x0002c18012107890 */ /* 0x000fe2000fffe03f */
[----:B------:R-:W-:Y:S01]  /*5d30*/  UMOV UR57, UR9 ;  /* 0x0000000900397c82 */ /* 0x000fe20008000000 */
        /* <DEDUP_REMOVED lines=8> */
[----:B------:R1:W-:Y:S01]  /*5dc0*/  UTMALDG.3D.MULTICAST [UR56], [UR46], UR53, desc[UR14] ;  /* 0x00000e382e0073b4 */ /* 0x0003e20008011835 */
[----:B------:R-:W-:Y:S01]  /*5dd0*/  UMOV UR33, UR9 ;  /* 0x0000000900217c82 */ /* 0x000fe20008000000 */
[----:B------:R-:W-:Y:S01]  /*5de0*/  UMOV UR34, UR10 ;  /* 0x0000000a00227c82 */ /* 0x000fe20008000000 */
[----:B------:R-:W-:Y:S01]  /*5df0*/  UMOV UR36, UR12 ;  /* 0x0000000c00247c82 */ /* 0x000fe20008000000 */
[----:B0-----:R-:W-:Y:S01]  /*5e00*/  UIADD3 UR8, UR18, 0x2e180, URZ ;  /* 0x0002e18012087890 */ /* 0x001fe2000fffe03f */
[----:B------:R-:W-:Y:S01]  /*5e10*/  UMOV UR25, UR9 ;  /* 0x0000000900197c82 */ /* 0x000fe20008000000 */
[----:B------:R-:W-:Y:S01]  /*5e20*/  UMOV UR27, UR35 ;  /* 0x00000023001b7c82 */ /* 0x000fe20008000000 */
[----:B------:R1:W-:Y:S01]  /*5e30*/  UTMALDG.3D.MULTICAST [UR48], [UR46], UR53, desc[UR14] ;  /* 0x00000e302e0073b4 */ /* 0x0003e20008011835 */
        /* <DEDUP_REMOVED lines=9> */
[----:B------:R1:W-:Y:S01]  /*5ed0*/  UTMALDG.3D.MULTICAST [UR32], [UR22], UR31, desc[UR14] ;  /* 0x00000e20160073b4 */ /* 0x0003e2000801181f */
[----:B------:R1:W-:Y:S01]  /*5ee0*/  UTMALDG.3D.MULTICAST [UR24], [UR22], UR31, desc[UR14] ;  /* 0x00000e18160073b4 */ /* 0x0003e2000801181f */
[----:B------:R1:W-:Y:S01]  /*5ef0*/  UTMALDG.3D.MULTICAST [UR16], [UR22], UR31, desc[UR14] ;  /* 0x00000e10160073b4 */ /* 0x0003e2000801181f */
[----:B------:R1:W-:Y:S02]  /*5f00*/  UTMALDG.3D.MULTICAST [UR8], [UR22], UR31, desc[UR14] ;  /* 0x00000e08160073b4 */ /* 0x0003e4000801181f */
[----:B-1----:R-:W-:Y:S05]  /*5f10*/  @P3 BRA `(.L_x_110) ;  /* 0xfffffff800ac3947 */ /* 0x002fea000383ffff */
.L_x_106:
[----:B------:R-:W-:Y:S05]  /*5f20*/  BSYNC B1 ;  /* 0x0000000000017941 */ /* 0x000fea0003800000 */
.L_x_105:
[----:B------:R-:W2:Y:S01]  /*5f30*/  LDL.64 R20, [R1] ;  /* 0x0000000001147983 */ /* 0x000ea20000100a00 */
[----:B------:R-:W-:Y:S01]  /*5f40*/  LOP3.LUT P4, RZ, R10, 0xff, RZ, 0xc0, !PT ;  /* 0x000000ff0aff7812 */ /* 0x000fe2000788c0ff */
[----:B------:R-:W-:Y:S01]  /*5f50*/  VIADD R7, R8, UR37 ;  /* 0x0000002508077c36 */ /* 0x000fe20008000000 */
[----:B------:R-:W-:Y:S01]  /*5f60*/  ULDC.64 UR8, c[0x0][0x650] ;  /* 0x0001940000087ab9 */ /* 0x000fe20000000a00 */
[----:B------:R-:W-:Y:S01]  /*5f70*/  IMAD.U32 R8, RZ, RZ, UR37 ;  /* 0x00000025ff087e24 */ /* 0x000fe2000f8e00ff */
[----:B------:R-:W-:Y:S01]  /*5f80*/  UISETP.GE.U32.AND UP0, UPT, UR37, 0x5, UPT ;  /* 0x000000052500788c */ /* 0x000fe2000bf06070 */
[----:B------:R-:W-:Y:S01]  /*5f90*/  BSSY B1, `(.L_x_111) ;  /* 0x000006b000017945 */ /* 0x000fe20003800000 */
[----:B------:R-:W-:Y:S01]  /*5fa0*/  ISETP.GT.U32.AND P1, PT, R7, 0x4, PT ;  /* 0x000000040700780c */ /* 0x000fe20003f24070 */
[----:B------:R-:W-:Y:S01]  /*5fb0*/  IMAD.MOV.U32 R22, RZ, RZ, -0x1 ;  /* 0xffffffffff167424 */ /* 0x000fe200078e00ff */
[----:B------:R-:W-:Y:S01]  /*5fc0*/  PRMT R10, RZ, 0x7610, R10 ;  /* 0x00007610ff0a7816 */ /* 0x000fe2000000000a */
[----:B------:R-:W-:Y:S01]  /*5fd0*/  IMAD.MOV.U32 R18, RZ, RZ, -0x1 ;  /* 0xffffffffff127424 */ /* 0x000fe200078e00ff */
[----:B------:R-:W-:Y:S01]  /*5fe0*/  ISETP.LT.U32.AND P1, PT, R8, 0x5, P1 ;  /* 0x000000050800780c */ /* 0x000fe20000f21070 */
[----:B------:R-:W-:Y:S01]  /*5ff0*/  IMAD.MOV.U32 R19, RZ, RZ, -0x1 ;  /* 0xffffffffff137424 */ /* 0x000fe200078e00ff */
[----:B------:R-:W-:Y:S01]  /*6000*/  PLOP3.LUT P3, PT, PT, PT, UP0, 0x80, 0x0 ;  /* 0x000000000000781c */ /* 0x000fe20003f6f008 */
[----:B------:R-:W0:Y:S01]  /*6010*/  @P4 S2R R5, SR_CgaCtaId ;  /* 0x0000000000054919 */ /* 0x000e220000008800 */
[----:B------:R-:W-:-:S04]  /*6020*/  @P4 MOV R4, 0x400 ;  /* 0x0000040000044802 */ /* 0x000fc80000000f00 */
[----:B0-----:R-:W-:Y:S01]  /*6030*/  @P4 LEA R6, R5, R4, 0x18 ;  /* 0x0000000405064211 */ /* 0x001fe200078ec0ff */
[----:B------:R-:W-:Y:S01]  /*6040*/  IMAD.WIDE.U32 R4, R7, -0x33333333, RZ ;  /* 0xcccccccd07047825 */ /* 0x000fe200078e00ff */
[----:B------:R-:W-:Y:S02]  /*6050*/  SEL R4, RZ, 0x1, !P1 ;  /* 0x00000001ff047807 */ /* 0x000fe40004800000 */
[----:B------:R0:W-:Y:S02]  /*6060*/  @P4 SYNCS.ARRIVE.TRANS64.A1T0 RZ, [R6+URZ+0x88], RZ ;  /* 0x000088ff06ff49a7 */ /* 0x0001e4000810003f */
[----:B------:R-:W-:Y:S02]  /*6070*/  LOP3.LUT R3, R3, R4, RZ, 0x3c, !PT ;  /* 0x0000000403037212 */ /* 0x000fe400078e3cff */
[----:B------:R-:W-:Y:S02]  /*6080*/  PRMT R4, RZ, 0x7610, R4 ;  /* 0x00007610ff047816 */ /* 0x000fe40000000004 */
[----:B0-----:R-:W-:-:S04]  /*6090*/  SHF.R.U32.HI R6, RZ, 0x2, R5 ;  /* 0x00000002ff067819 */ /* 0x001fc80000011605 */
[----:B------:R-:W-:Y:S01]  /*60a0*/  @P3 LOP3.LUT R3, R3, 0x1, R6, 0x78, !PT ;  /* 0x0000000103033812 */ /* 0x000fe200078e7806 */
[----:B------:R-:W-:Y:S01]  /*60b0*/  IMAD R8, R6, -0x5, R7 ;  /* 0xfffffffb06087824 */ /* 0x000fe200078e0207 */
[----:B--2---:R-:W-:-:S04]  /*60c0*/  IADD3 R16, P4, R16, R20, RZ ;  /* 0x0000001410107210 */ /* 0x004fc80007f9e0ff */
[----:B------:R-:W-:Y:S01]  /*60d0*/  ISETP.GE.U32.AND P1, PT, R16, UR8, PT ;  /* 0x0000000810007c0c */ /* 0x000fe2000bf26070 */
[----:B------:R-:W-:-:S05]  /*60e0*/  IMAD.X R17, R17, 0x1, R0, P4 ;  /* 0x0000000111117824 */ /* 0x000fca00020e0600 */
[----:B------:R-:W-:-:S13]  /*60f0*/  ISETP.GE.U32.AND.EX P1, PT, R17, UR9, PT, P1 ;  /* 0x0000000911007c0c */ /* 0x000fda000bf26110 */
[----:B------:R-:W-:Y:S05]  /*6100*/  @P1 BRA `(.L_x_112) ;  /* 0x00000004004c1947 */ /* 0x000fea0003800000 */
[----:B------:R-:W0:Y:S01]  /*6110*/  S2R R12, SR_CTAID.X ;  /* 0x00000000000c7919 */ /* 0x000e220000002500 */
[----:B------:R-:W-:Y:S01]  /*6120*/  ULDC.64 UR8, c[0x0][0x628] ;  /* 0x00018a0000087ab9 */ /* 0x000fe20000000a00 */
[----:B------:R-:W1:Y:S01]  /*6130*/  LDC R13, c[0x0][0x144] ;  /* 0x00005100ff0d7b82 */ /* 0x000e620000000800 */
[----:B------:R-:W-:Y:S01]  /*6140*/  ISETP.NE.U32.AND P1, PT, RZ, UR8, PT ;  /* 0x00000008ff007c0c */ /* 0x000fe2000bf25070 */
[----:B------:R-:W2:Y:S01]  /*6150*/  S2R R11, SR_CTAID.Y ;  /* 0x00000000000b7919 */ /* 0x000ea20000002600 */
[----:B------:R-:W-:Y:S01]  /*6160*/  ULDC UR10, c[0x0][0x150] ;  /* 0x00005400000a7ab9 */ /* 0x000fe20000000800 */
[----:B------:R-:W-:Y:S01]  /*6170*/  ULDC UR11, c[0x0][0x630] ;  /* 0x00018c00000b7ab9 */ /* 0x000fe20000000800 */
[----:B------:R-:W-:Y:S01]  /*6180*/  ISETP.NE.AND.EX P1, PT, RZ, UR9, PT, P1 ;  /* 0x00000009ff007c0c */ /* 0x000fe2000bf25310 */
[----:B------:R-:W-:Y:S01]  /*6190*/  IMAD.MOV.U32 R4, RZ, RZ, R16 ;  /* 0x000000ffff047224 */ /* 0x000fe200078e0010 */
[----:B0-----:R-:W-:-:S05]  /*61a0*/  I2FP.F32.U32 R5, R12 ;  /* 0x0000000c00057245 */ /* 0x001fca0000201000 */
[----:B------:R-:W-:Y:S01]  /*61b0*/  FMUL R14, R5, UR10 ;  /* 0x0000000a050e7c20 */ /* 0x000fe20008400000 */
[----:B------:R-:W-:-:S05]  /*61c0*/  IMAD.MOV.U32 R5, RZ, RZ, R17 ;  /* 0x000000ffff057224 */ /* 0x000fca00078e0011 */
[----:B--2---:R-:W-:Y:S05]  /*61d0*/  @!P1 BRA `(.L_x_113) ;  /* 0x0000000000289947 */ /* 0x004fea0003800000 */
[----:B------:R-:W-:Y:S02]  /*61e0*/  ULDC UR10, c[0x0][0x634] ;  /* 0x00018d00000a7ab9 */ /* 0x000fe40000000800 */
[----:B------:R-:W-:-:S05]  /*61f0*/  IADD3 R5, P1, R16, UR10, RZ ;  /* 0x0000000a10057c10 */ /* 0x000fca000ff3e0ff */
[----:B------:R-:W-:-:S04]  /*6200*/  IMAD.X R15, RZ, RZ, R17, P1 ;  /* 0x000000ffff0f7224 */ /* 0x000fc800008e0611 */
[----:B------:R-:W-:-:S04]  /*6210*/  IMAD.WIDE.U32 R6, R15, UR8, RZ ;  /* 0x000000080f067c25 */ /* 0x000fc8000f8e00ff */
[----:B------:R-:W-:-:S04]  /*6220*/  IMAD.WIDE.U32 R6, P1, R5, UR9, R6 ;  /* 0x0000000905067c25 */ /* 0x000fc8000f820006 */
[----:B------:R-:W-:-:S04]  /*6230*/  IMAD.WIDE.U32 R4, R5, UR8, RZ ;  /* 0x0000000805047c25 */ /* 0x000fc8000f8e00ff */
[----:B------:R-:W-:Y:S01]  /*6240*/  IMAD.MOV.U32 R4, RZ, RZ, R7 ;  /* 0x000000ffff047224 */ /* 0x000fe200078e0007 */
[----:B------:R-:W-:Y:S01]  /*6250*/  IADD3 RZ, P3, R5, R6, RZ ;  /* 0x0000000605ff7210 */ /* 0x000fe20007f7e0ff */
[----:B------:R-:W-:-:S04]  /*6260*/  IMAD.X R5, RZ, RZ, RZ, P1 ;  /* 0x000000ffff057224 */ /* 0x000fc800008e06ff */
[----:B------:R-:W-:-:S08]  /*6270*/  IMAD.WIDE.U32.X R4, R15, UR9, R4, P3 ;  /* 0x000000090f047c25 */ /* 0x000fd000098e0404 */
.L_x_113:
[--C-:B------:R-:W-:Y:S01]  /*6280*/  SHF.R.U64 R19, R4, UR11, R5.reuse ;  /* 0x0000000b04137c19 */ /* 0x100fe20008001205 */
[----:B------:R-:W0:Y:S01]  /*6290*/  F2I.U32.TRUNC.NTZ R14, R14 ;  /* 0x0000000e000e7305 */ /* 0x000e22000020f000 */
[----:B------:R-:W-:Y:S01]  /*62a0*/  SHF.R.U32.HI R4, RZ, UR11, R5 ;  /* 0x0000000bff047c19 */ /* 0x000fe20008011605 */
[----:B------:R-:W-:Y:S01]  /*62b0*/  ULDC.64 UR8, c[0x0][0x620] ;  /* 0x0001880000087ab9 */ /* 0x000fe20000000a00 */
[----:B------:R-:W-:Y:S01]  /*62c0*/  IADD3 R7, P1, RZ, -R19, RZ ;  /* 0x80000013ff077210 */ /* 0x000fe20007f3e0ff */
[----:B------:R-:W-:Y:S01]  /*62d0*/  ULDC.64 UR10, c[0x0][0x640] ;  /* 0x00019000000a7ab9 */ /* 0x000fe20000000a00 */
[----:B------:R-:W2:Y:S03]  /*62e0*/  LDC R18, c[0x0][0x148] ;  /* 0x00005200ff127b82 */ /* 0x000ea60000000800 */
[----:B------:R-:W-:Y:S01]  /*62f0*/  IMAD.X R4, RZ, RZ, ~R4, P1 ;  /* 0x000000ffff047224 */ /* 0x000fe200008e0e04 */
[----:B------:R-:W-:-:S03]  /*6300*/  ISETP.NE.U32.AND P1, PT, RZ, UR10, PT ;  /* 0x0000000aff007c0c */ /* 0x000fc6000bf25070 */
[----:B------:R-:W-:Y:S01]  /*6310*/  IMAD R6, R4, UR8, RZ ;  /* 0x0000000804067c24 */ /* 0x000fe2000f8e02ff */
[----:B------:R-:W-:Y:S01]  /*6320*/  ISETP.NE.AND.EX P1, PT, RZ, UR11, PT, P1 ;  /* 0x0000000bff007c0c */ /* 0x000fe2000bf25310 */
[----:B------:R-:W-:Y:S01]  /*6330*/  IMAD.WIDE.U32 R4, R7, UR8, R16 ;  /* 0x0000000807047c25 */ /* 0x000fe2000f8e0010 */
[----:B------:R-:W-:-:S03]  /*6340*/  ULDC UR8, c[0x0][0x618] ;  /* 0x0001860000087ab9 */ /* 0x000fc60000000800 */
[----:B------:R-:W-:Y:S01]  /*6350*/  IMAD R7, R7, UR9, R6 ;  /* 0x0000000907077c24 */ /* 0x000fe2000f8e0206 */
[----:B------:R-:W-:Y:S01]  /*6360*/  ULDC UR9, c[0x0][0x154] ;  /* 0x0000550000097ab9 */ /* 0x000fe20000000800 */
[----:B0-----:R-:W-:Y:S02]  /*6370*/  IMAD.MOV R6, RZ, RZ, -R14 ;  /* 0x000000ffff067224 */ /* 0x001fe400078e0a0e */
[----:B------:R-:W-:Y:S02]  /*6380*/  IMAD.IADD R5, R5, 0x1, R7 ;  /* 0x0000000105057824 */ /* 0x000fe400078e0207 */
[----:B-1----:R-:W-:Y:S01]  /*6390*/  IMAD R12, R13, R6, R12 ;  /* 0x000000060d0c7224 */ /* 0x002fe200078e020c */
[----:B------:R-:W-:Y:S02]  /*63a0*/  I2FP.F32.U32 R6, R11 ;  /* 0x0000000b00067245 */ /* 0x000fe40000201000 */
[--C-:B------:R-:W-:Y:S02]  /*63b0*/  SHF.R.U64 R13, R4, UR8, R5.reuse ;  /* 0x00000008040d7c19 */ /* 0x100fe40008001205 */
[----:B------:R-:W-:Y:S01]  /*63c0*/  SHF.R.U32.HI R4, RZ, UR8, R5 ;  /* 0x00000008ff047c19 */ /* 0x000fe20008011605 */
[----:B------:R-:W-:Y:S01]  /*63d0*/  FMUL R6, R6, UR9 ;  /* 0x0000000906067c20 */ /* 0x000fe20008400000 */
[----:B------:R-:W-:-:S02]  /*63e0*/  ULDC UR8, c[0x0][0x608] ;  /* 0x0001820000087ab9 */ /* 0x000fc40000000800 */
[--C-:B------:R-:W-:Y:S01]  /*63f0*/  SHF.R.U64 R15, R13, UR8, R4.reuse ;  /* 0x000000080d0f7c19 */ /* 0x100fe20008001204 */
[----:B------:R0:W1:Y:S01]  /*6400*/  F2I.U32.TRUNC.NTZ R20, R6 ;  /* 0x0000000600147305 */ /* 0x000062000020f000 */
[----:B------:R-:W-:Y:S01]  /*6410*/  SHF.R.U32.HI R4, RZ, UR8, R4 ;  /* 0x00000008ff047c19 */ /* 0x000fe20008011604 */
[----:B------:R-:W-:-:S03]  /*6420*/  ULDC UR8, c[0x0][0x658] ;  /* 0x0001960000087ab9 */ /* 0x000fc60000000800 */
[--C-:B------:R-:W-:Y:S02]  /*6430*/  SHF.R.U64 R14, R15, UR8, R4.reuse ;  /* 0x000000080f0e7c19 */ /* 0x100fe40008001204 */
[----:B------:R-:W-:-:S03]  /*6440*/  SHF.R.U32.HI R21, RZ, UR8, R4 ;  /* 0x00000008ff157c19 */ /* 0x000fc60008011604 */
[----:B------:R-:W-:Y:S02]  /*6450*/  IMAD.MOV.U32 R4, RZ, RZ, R14 ;  /* 0x000000ffff047224 */ /* 0x000fe400078e000e */
[----:B------:R-:W-:Y:S01]  /*6460*/  IMAD.MOV.U32 R5, RZ, RZ, R21 ;  /* 0x000000ffff057224 */ /* 0x000fe200078e0015 */
[----:B0-----:R-:W-:Y:S06]  /*6470*/  @!P1 BRA `(.L_x_114) ;  /* 0x0000000000289947 */ /* 0x001fec0003800000 */
        /* <DEDUP_REMOVED lines=10> */
.L_x_114:
[----:B------:R-:W-:Y:S01]  /*6520*/  ISETP.NE.AND P1, PT, R2, 0x1, PT ;  /* 0x000000010200780c */ /* 0x000fe20003f25270 */
[----:B------:R-:W-:Y:S01]  /*6530*/  ULDC UR8, c[0x0][0x648] ;  /* 0x0001920000087ab9 */ /* 0x000fe20000000800 */
[----:B------:R-:W-:Y:S01]  /*6540*/  LOP3.LUT R15, R15, UR21, RZ, 0xc0, !PT ;  /* 0x000000150f0f7c12 */ /* 0x000fe2000f8ec0ff */
[----:B-1----:R-:W-:Y:S01]  /*6550*/  IMAD.MOV R20, RZ, RZ, -R20 ;  /* 0x000000ffff147224 */ /* 0x002fe200078e0a14 */
[----:B------:R-:W-:Y:S01]  /*6560*/  SHF.R.U64 R4, R4, UR8, R5 ;  /* 0x0000000804047c19 */ /* 0x000fe20008001205 */
[----:B------:R-:W-:Y:S01]  /*6570*/  ULDC UR8, c[0x0][0x638] ;  /* 0x00018e0000087ab9 */ /* 0x000fe20000000800 */
[----:B------:R-:W-:Y:S01]  /*6580*/  LOP3.LUT R13, R13, UR4, RZ, 0xc0, !PT ;  /* 0x000000040d0d7c12 */ /* 0x000fe2000f8ec0ff */
[----:B------:R-:W-:Y:S02]  /*6590*/  ULDC UR9, c[0x0][0x610] ;  /* 0x0001840000097ab9 */ /* 0x000fe40000000800 */
[----:B------:R-:W-:Y:S02]  /*65a0*/  IMAD.MOV R5, RZ, RZ, -R4 ;  /* 0x000000ffff057224 */ /* 0x000fe400078e0a04 */
[----:B------:R-:W-:-:S02]  /*65b0*/  IMAD R15, R4, UR5, R15 ;  /* 0x00000005040f7c24 */ /* 0x000fc4000f8e020f */
[----:B--2---:R-:W-:Y:S02]  /*65c0*/  @P1 IMAD R12, R18, R20, R11 ;  /* 0x00000014120c1224 */ /* 0x004fe400078e020b */
[----:B------:R-:W-:Y:S01]  /*65d0*/  IMAD R14, R5, UR8, R14 ;  /* 0x00000008050e7c24 */ /* 0x000fe2000f8e020e */
[----:B------:R-:W-:Y:S01]  /*65e0*/  ULDC UR8, c[0x0][0x600] ;  /* 0x0001800000087ab9 */ /* 0x000fe20000000800 */
[----:B------:R-:W-:Y:S02]  /*65f0*/  IMAD R12, R15, UR9, R12 ;  /* 0x000000090f0c7c24 */ /* 0x000fe4000f8e020c */
[----:B------:R-:W-:Y:S02]  /*6600*/  IMAD R5, R14, UR8, R13 ;  /* 0x000000080e057c24 */ /* 0x000fe4000f8e020d */
[----:B------:R-:W-:-:S03]  /*6610*/  IMAD.MOV.U32 R4, RZ, RZ, 0x1 ;  /* 0x00000001ff047424 */ /* 0x000fc600078e00ff */
[----:B------:R-:W-:Y:S02]  /*6620*/  SEL R18, R5, R12, !P1 ;  /* 0x0000000c05127207 */ /* 0x000fe40004800000 */
[----:B------:R-:W-:-:S07]  /*6630*/  SEL R22, R12, R5, !P1 ;  /* 0x000000050c167207 */ /* 0x000fce0004800000 */
.L_x_112:
[----:B------:R-:W-:Y:S05]  /*6640*/  BSYNC B1 ;  /* 0x0000000000017941 */ /* 0x000fea0003800000 */
.L_x_111:
[----:B------:R-:W-:-:S13]  /*6650*/  LOP3.LUT P1, RZ, R4, 0xff, RZ, 0xc0, !PT ;  /* 0x000000ff04ff7812 */ /* 0x000fda000782c0ff */
[----:B------:R-:W-:Y:S05]  /*6660*/  @P1 BRA `(.L_x_115) ;  /* 0xfffffff000a01947 */ /* 0x000fea000383ffff */
[----:B------:R-:W-:Y:S05]  /*6670*/  BSYNC B0 ;  /* 0x0000000000007941 */ /* 0x000fea0003800000 */
.L_x_103:
[----:B------:R-:W-:-:S03]  /*6680*/  UMOV UR8, 0xffffffff ;  /* 0xffffffff00087882 */ /* 0x000fc60000000000 */
[----:B------:R-:W-:Y:S05]  /*6690*/  BRA.DIV UR8, `(.L_x_116) ;  /* 0x00000006086c7947 */ /* 0x000fea000b800000 */
[----:B------:R-:W-:-:S13]  /*66a0*/  ELECT P6, URZ, PT ;  /* 0x00000000003f782f */ /* 0x000fda00038c0000 */
.L_x_133:
[----:B------:R-:W-:Y:S04]  /*66b0*/  BSSY B0, `(.L_x_117) ;  /* 0x0000034000007945 */ /* 0x000fe80003800000 */
[----:B------:R-:W-:Y:S05]  /*66c0*/  @!P6 BRA `(.L_x_118) ;  /* 0x0000000000c8e947 */ /* 0x000fea0003800000 */
[----:B------:R-:W-:-:S04]  /*66d0*/  LOP3.LUT R23, R23, 0x2, RZ, 0xfc, !PT ;  /* 0x0000000217177812 */ /* 0x000fc800078efcff */
[----:B------:R-:W-:-:S13]  /*66e0*/  ISETP.NE.AND P0, PT, R23, 0x3, PT ;  /* 0x000000031700780c */ /* 0x000fda0003f05270 */
[----:B------:R-:W-:Y:S05]  /*66f0*/  @!P0 BRA `(.L_x_119) ;  /* 0x0000000000048947 */ /* 0x000fea0003800000 */
[----:B------:R-:W-:Y:S01]  /*6700*/  BPT.TRAP 0x1 ;  /* 0x000000040000795c */ /* 0x000fe20000300000 */
.L_x_119:
[----:B------:R-:W0:Y:S01]  /*6710*/  S2R R5, SR_CgaCtaId ;  /* 0x0000000000057919 */ /* 0x000e220000008800 */
[----:B------:R-:W-:Y:S02]  /*6720*/  MOV R0, 0x400 ;  /* 0x0000040000007802 */ /* 0x000fe40000000f00 */
[----:B------:R-:W-:Y:S02]  /*6730*/  SHF.L.U32 R2, R3, 0x1f, RZ ;  /* 0x0000001f03027819 */ /* 0x000fe400000006ff */
[----:B0-----:R-:W-:-:S05]  /*6740*/  LEA R5, R5, R0, 0x18 ;  /* 0x0000000005057211 */ /* 0x001fca00078ec0ff */
[----:B------:R-:W-:-:S04]  /*6750*/  VIADD R5, R5, 0x28 ;  /* 0x0000002805057836 */ /* 0x000fc80000000000 */
[C---:B------:R-:W-:Y:S02]  /*6760*/  IMAD R7, R8.reuse, 0x8, R5 ;  /* 0x0000000808077824 */ /* 0x040fe400078e0205 */
[----:B------:R-:W-:Y:S02]  /*6770*/  VIADD R8, R8, 0x1 ;  /* 0x0000000108087836 */ /* 0x000fe40000000000 */
[----:B------:R-:W0:Y:S03]  /*6780*/  SYNCS.PHASECHK.TRANS64.TRYWAIT P0, [R7+URZ], R2 ;  /* 0x00000002070075a7 */ /* 0x000e26000800017f */
[----:B------:R-:W-:-:S04]  /*6790*/  ISETP.NE.AND P1, PT, R8, 0x5, PT ;  /* 0x000000050800780c */ /* 0x000fc80003f25270 */
[----:B------:R-:W-:Y:S02]  /*67a0*/  SEL R0, RZ, 0x1, P1 ;  /* 0x00000001ff007807 */ /* 0x000fe40000800000 */
[----:B------:R-:W-:Y:S02]  /*67b0*/  SEL R8, R8, RZ, P1 ;  /* 0x000000ff08087207 */ /* 0x000fe40000800000 */
[----:B------:R-:W-:-:S03]  /*67c0*/  LOP3.LUT R9, R3, R0, RZ, 0x3c, !PT ;  /* 0x0000000003097212 */ /* 0x000fc600078e3cff */
[----:B------:R-:W-:Y:S01]  /*67d0*/  IMAD R6, R8, 0x8, R5 ;  /* 0x0000000808067824 */ /* 0x000fe200078e0205 */
[----:B------:R-:W-:Y:S01]  /*67e0*/  SHF.L.U32 R3, R9, 0x1f, RZ ;  /* 0x0000001f09037819 */ /* 0x000fe200000006ff */
[----:B0-----:R-:W-:Y:S06]  /*67f0*/  @!P0 BRA `(.L_x_120) ;  /* 0x0000000400348947 */ /* 0x001fec0003800000 */
.L_x_134:
[----:B------:R-:W1:Y:S01]  /*6800*/  SYNCS.PHASECHK.TRANS64.TRYWAIT P0, [R6+URZ], R3 ;  /* 0x00000003060075a7 */ /* 0x000e62000800017f */
[----:B------:R-:W-:-:S05]  /*6810*/  VIADD R0, R8, 0x1 ;  /* 0x0000000108007836 */ /* 0x000fca0000000000 */
[----:B------:R-:W-:-:S04]  /*6820*/  ISETP.NE.AND P1, PT, R0, 0x5, PT ;  /* 0x000000050000780c */ /* 0x000fc80003f25270 */
[----:B0-----:R-:W-:Y:S02]  /*6830*/  SEL R2, RZ, 0x1, P1 ;  /* 0x00000001ff027807 */ /* 0x001fe40000800000 */
[----:B------:R-:W-:Y:S02]  /*6840*/  SEL R0, R0, RZ, P1 ;  /* 0x000000ff00007207 */ /* 0x000fe40000800000 */
[----:B------:R-:W-:-:S03]  /*6850*/  LOP3.LUT R9, R9, R2, RZ, 0x3c, !PT ;  /* 0x0000000209097212 */ /* 0x000fc600078e3cff */
[----:B------:R-:W-:Y:S01]  /*6860*/  IMAD R7, R0, 0x8, R5 ;  /* 0x0000000800077824 */ /* 0x000fe200078e0205 */
[----:B------:R-:W-:Y:S01]  /*6870*/  SHF.L.U32 R4, R9, 0x1f, RZ ;  /* 0x0000001f09047819 */ /* 0x000fe200000006ff */
[----:B-1----:R-:W-:Y:S06]  /*6880*/  @!P0 BRA `(.L_x_121) ;  /* 0x0000000400248947 */ /* 0x002fec0003800000 */
.L_x_135:
[----:B------:R-:W1:Y:S01]  /*6890*/  SYNCS.PHASECHK.TRANS64.TRYWAIT P0, [R7+URZ], R4 ;  /* 0x00000004070075a7 */ /* 0x000e62000800017f */
[----:B------:R-:W-:-:S05]  /*68a0*/  VIADD R0, R0, 0x1 ;  /* 0x0000000100007836 */ /* 0x000fca0000000000 */
[----:B------:R-:W-:-:S04]  /*68b0*/  ISETP.NE.AND P1, PT, R0, 0x5, PT ;  /* 0x000000050000780c */ /* 0x000fc80003f25270 */
[----:B------:R-:W-:Y:S02]  /*68c0*/  SEL R2, RZ, 0x1, P1 ;  /* 0x00000001ff027807 */ /* 0x000fe40000800000 */
[----:B------:R-:W-:Y:S02]  /*68d0*/  SEL R0, R0, RZ, P1 ;  /* 0x000000ff00007207 */ /* 0x000fe40000800000 */
[----:B------:R-:W-:-:S03]  /*68e0*/  LOP3.LUT R9, R9, R2, RZ, 0x3c, !PT ;  /* 0x0000000209097212 */ /* 0x000fc600078e3cff */
[----:B0-----:R-:W-:Y:S01]  /*68f0*/  IMAD R6, R0, 0x8, R5 ;  /* 0x0000000800067824 */ /* 0x001fe200078e0205 */
[----:B------:R-:W-:Y:S01]  /*6900*/  SHF.L.U32 R3, R9, 0x1f, RZ ;  /* 0x0000001f09037819 */ /* 0x000fe200000006ff */
[----:B-1----:R-:W-:Y:S06]  /*6910*/  @!P0 BRA `(.L_x_122) ;  /* 0x0000000400148947 */ /* 0x002fec0003800000 */
.L_x_136:
[----:B------:R-:W1:Y:S01]  /*6920*/  SYNCS.PHASECHK.TRANS64.TRYWAIT P0, [R6+URZ], R3 ;  /* 0x00000003060075a7 */ /* 0x000e62000800017f */
[----:B------:R-:W-:-:S05]  /*6930*/  VIADD R0, R0, 0x1 ;  /* 0x0000000100007836 */ /* 0x000fca0000000000 */
[----:B------:R-:W-:-:S04]  /*6940*/  ISETP.NE.AND P1, PT, R0, 0x5, PT ;  /* 0x000000050000780c */ /* 0x000fc80003f25270 */
[----:B------:R-:W-:Y:S02]  /*6950*/  SEL R2, RZ, 0x1, P1 ;  /* 0x00000001ff027807 */ /* 0x000fe40000800000 */
[----:B------:R-:W-:Y:S02]  /*6960*/  SEL R0, R0, RZ, P1 ;  /* 0x000000ff00007207 */ /* 0x000fe40000800000 */
[----:B------:R-:W-:Y:S01]  /*6970*/  LOP3.LUT R2, R9, R2, RZ, 0x3c, !PT ;  /* 0x0000000209027212 */ /* 0x000fe200078e3cff */
[----:B-1----:R-:W-:Y:S06]  /*6980*/  @!P0 BRA `(.L_x_123) ;  /* 0x00000004000c8947 */ /* 0x002fec0003800000 */
.L_x_137:
[----:B------:R-:W-:Y:S01]  /*6990*/  IMAD R5, R0, 0x8, R5 ;  /* 0x0000000800057824 */ /* 0x000fe200078e0205 */
[----:B------:R-:W-:-:S07]  /*69a0*/  SHF.L.U32 R0, R2, 0x1f, RZ ;  /* 0x0000001f02007819 */ /* 0x000fce00000006ff */
.L_x_124:
[----:B--2---:R2:W3:Y:S02]  /*69b0*/  SYNCS.PHASECHK.TRANS64.TRYWAIT P0, [R5+URZ], R0 ;  /* 0x00000000050075a7 */ /* 0x0044e4000800017f */
[----:B---3--:R-:W-:Y:S05]  /*69c0*/  @!P0 NANOSLEEP.SYNCS 0x989680 ;  /* 0x009896800000895d */ /* 0x008fea0003900000 */
[----:B------:R-:W3:Y:S02]  /*69d0*/  @!P0 SYNCS.PHASECHK.TRANS64 P0, [R5+URZ], R0 ;  /* 0x00000000050085a7 */ /* 0x000ee4000800007f */
[----:B---3--:R-:W-:Y:S05]  /*69e0*/  @!P0 BRA `(.L_x_124) ;  /* 0xfffffffc00f08947 */ /* 0x008fea000383ffff */
.L_x_118:
[----:B------:R-:W-:Y:S05]  /*69f0*/  BSYNC B0 ;  /* 0x0000000000007941 */ /* 0x000fea0003800000 */
.L_x_117:
[----:B------:R-:W-:Y:S05]  /*6a00*/  EXIT ;  /* 0x000000000000794d */ /* 0x000fea0003800000 */
.L_x_19:
[----:B0-----:R-:W-:-:S04]  /*6a10*/  IMAD.U32 R3, RZ, RZ, UR43 ;  /* 0x0000002bff037e24 */ /* 0x001fc8000f8e00ff */
[----:B------:R0:W1:Y:S03]  /*6a20*/  SYNCS.PHASECHK.TRANS64.TRYWAIT P0, [R3+URZ+-0x8], R0 ;  /* 0xfffff800030075a7 */ /* 0x000066000800017f */
[----:B-1----:R-:W-:Y:S05]  /*6a30*/  @!P0 NANOSLEEP.SYNCS 0x989680 ;  /* 0x009896800000895d */ /* 0x002fea0003900000 */
[----:B------:R-:W1:Y:S02]  /*6a40*/  @!P0 SYNCS.PHASECHK.TRANS64 P0, [R3+URZ+-0x8], R0 ;  /* 0xfffff800030085a7 */ /* 0x000e64000800007f */
[----:B-1----:R-:W-:Y:S05]  /*6a50*/  @!P0 BRA `(.L_x_19) ;  /* 0xfffffffc00ec8947 */ /* 0x002fea000383ffff */
[----:B------:R-:W-:Y:S05]  /*6a60*/  BRA `(.L_x_125) ;  /* 0xffffffac00787947 */ /* 0x000fea000383ffff */
.L_x_24:
[----:B-1----:R1:W2:Y:S02]  /*6a70*/  SYNCS.PHASECHK.TRANS64.TRYWAIT P1, [R3+URZ], R0 ;  /* 0x00000000030075a7 */ /* 0x0022a4000802017f */
[----:B--2---:R-:W-:Y:S05]  /*6a80*/  @!P1 NANOSLEEP.SYNCS 0x989680 ;  /* 0x009896800000995d */ /* 0x004fea0003900000 */
[----:B------:R-:W2:Y:S02]  /*6a90*/  @!P1 SYNCS.PHASECHK.TRANS64 P1, [R3+URZ], R0 ;  /* 0x00000000030095a7 */ /* 0x000ea4000802007f */
[----:B--2---:R-:W-:Y:S05]  /*6aa0*/  @!P1 BRA `(.L_x_24) ;  /* 0xfffffffc00f09947 */ /* 0x004fea000383ffff */
[----:B------:R-:W-:Y:S05]  /*6ab0*/  BRA `(.L_x_23) ;  /* 0xffffffac00e47947 */ /* 0x000fea000383ffff */
.L_x_29:
[----:B-1----:R-:W-:-:S04]  /*6ac0*/  IMAD.U32 R5, RZ, RZ, UR5 ;  /* 0x00000005ff057e24 */ /* 0x002fc8000f8e00ff */
[----:B------:R1:W2:Y:S03]  /*6ad0*/  SYNCS.PHASECHK.TRANS64.TRYWAIT P1, [R5+URZ], R4 ;  /* 0x00000004050075a7 */ /* 0x0002a6000802017f */
[----:B--2---:R-:W-:Y:S05]  /*6ae0*/  @!P1 NANOSLEEP.SYNCS 0x989680 ;  /* 0x009896800000995d */ /* 0x004fea0003900000 */
[----:B------:R-:W2:Y:S02]  /*6af0*/  @!P1 SYNCS.PHASECHK.TRANS64 P1, [R5+URZ], R4 ;  /* 0x00000004050095a7 */ /* 0x000ea4000802007f */
[----:B--2---:R-:W-:Y:S05]  /*6b00*/  @!P1 BRA `(.L_x_29) ;  /* 0xfffffffc00ec9947 */ /* 0x004fea000383ffff */
[----:B------:R-:W-:Y:S05]  /*6b10*/  BRA `(.L_x_28) ;  /* 0xffffffb400ec7947 */ /* 0x000fea000383ffff */
.L_x_35:
[----:B0-----:R-:W-:-:S04]  /*6b20*/  IMAD.U32 R3, RZ, RZ, UR43 ;  /* 0x0000002bff037e24 */ /* 0x001fc8000f8e00ff */
[----:B------:R0:W1:Y:S03]  /*6b30*/  SYNCS.PHASECHK.TRANS64.TRYWAIT P0, [R3+URZ+0x8], R0 ;  /* 0x00000800030075a7 */ /* 0x000066000800017f */
[----:B-1----:R-:W-:Y:S05]  /*6b40*/  @!P0 NANOSLEEP.SYNCS 0x989680 ;  /* 0x009896800000895d */ /* 0x002fea0003900000 */
[----:B------:R-:W1:Y:S02]  /*6b50*/  @!P0 SYNCS.PHASECHK.TRANS64 P0, [R3+URZ+0x8], R0 ;  /* 0x00000800030085a7 */ /* 0x000e64000800007f */
[----:B-1----:R-:W-:Y:S05]  /*6b60*/  @!P0 BRA `(.L_x_35) ;  /* 0xfffffffc00ec8947 */ /* 0x002fea000383ffff */
[----:B------:R-:W-:Y:S05]  /*6b70*/  BRA `(.L_x_126) ;  /* 0xffffffc0007c7947 */ /* 0x000fea000383ffff */
.L_x_104:
[----:B------:R-:W-:Y:S01]  /*6b80*/  BSSY B1, `(.L_x_127) ;  /* 0x0000006000017945 */ /* 0x000fe20003800000 */
[----:B------:R-:W-:-:S07]  /*6b90*/  IMAD.MOV.U32 R15, RZ, RZ, -0x1 ;  /* 0xffffffffff0f7424 */ /* 0x000fce00078e00ff */
[----:B-----5:R-:W-:Y:S05]  /*6ba0*/  WARPSYNC.COLLECTIVE R15, `(.L_x_128) ;  /* 0x000000000f0c7348 */ /* 0x020fea0003c00000 */
[----:B------:R-:W-:Y:S02]  /*6bb0*/  ELECT P6, UR62, PT ;  /* 0x00000000003e782f */ /* 0x000fe400038c0000 */
[----:B------:R-:W-:Y:S01]  /*6bc0*/  MOV R14, UR62 ;  /* 0x0000003e000e7c02 */ /* 0x000fe20008000f00 */
[----:B-----5:R-:W-:Y:S10]  /*6bd0*/  ENDCOLLECTIVE ;  /* 0x000000000000791b */ /* 0x020ff40003800000 */
.L_x_128:
[----:B------:R-:W-:Y:S05]  /*6be0*/  BSYNC B1 ;  /* 0x0000000000017941 */ /* 0x000fea0003800000 */
.L_x_127:
[----:B------:R-:W-:Y:S05]  /*6bf0*/  BRA `(.L_x_129) ;  /* 0xffffffec00487947 */ /* 0x000fea000383ffff */
.L_x_107:
[----:B-1----:R1:W2:Y:S02]  /*6c00*/  SYNCS.PHASECHK.TRANS64.TRYWAIT P1, [R11+URZ+0x28], R6 ;  /* 0x000028060b0075a7 */ /* 0x0022a4000802017f */
[----:B--2---:R-:W-:Y:S05]  /*6c10*/  @!P1 NANOSLEEP.SYNCS 0x989680 ;  /* 0x009896800000995d */ /* 0x004fea0003900000 */
[----:B------:R-:W2:Y:S02]  /*6c20*/  @!P1 SYNCS.PHASECHK.TRANS64 P1, [R11+URZ+0x28], R6 ;  /* 0x000028060b0095a7 */ /* 0x000ea4000802007f */
[----:B--2---:R-:W-:Y:S05]  /*6c30*/  @!P1 BRA `(.L_x_107) ;  /* 0xfffffffc00f09947 */ /* 0x004fea000383ffff */
[----:B------:R-:W-:Y:S05]  /*6c40*/  BRA `(.L_x_130) ;  /* 0xffffffec00807947 */ /* 0x000fea000383ffff */
.L_x_116:
[----:B------:R-:W-:Y:S01]  /*6c50*/  BSSY B0, `(.L_x_131) ;  /* 0x0000006000007945 */ /* 0x000fe20003800000 */
[----:B------:R-:W-:-:S07]  /*6c60*/  IMAD.MOV.U32 R15, RZ, RZ, -0x1 ;  /* 0xffffffffff0f7424 */ /* 0x000fce00078e00ff */
[----:B-----5:R-:W-:Y:S05]  /*6c70*/  WARPSYNC.COLLECTIVE R15, `(.L_x_132) ;  /* 0x000000000f0c7348 */ /* 0x020fea0003c00000 */
[----:B------:R-:W-:Y:S02]  /*6c80*/  ELECT P6, UR62, PT ;  /* 0x00000000003e782f */ /* 0x000fe400038c0000 */
[----:B------:R-:W-:Y:S01]  /*6c90*/  MOV R14, UR62 ;  /* 0x0000003e000e7c02 */ /* 0x000fe20008000f00 */
[----:B-----5:R-:W-:Y:S10]  /*6ca0*/  ENDCOLLECTIVE ;  /* 0x000000000000791b */ /* 0x020ff40003800000 */
.L_x_132:
[----:B------:R-:W-:Y:S05]  /*6cb0*/  BSYNC B0 ;  /* 0x0000000000007941 */ /* 0x000fea0003800000 */
.L_x_131:
[----:B------:R-:W-:Y:S05]  /*6cc0*/  BRA `(.L_x_133) ;  /* 0xfffffff800787947 */ /* 0x000fea000383ffff */
.L_x_120:
[----:B0-----:R0:W1:Y:S02]  /*6cd0*/  SYNCS.PHASECHK.TRANS64.TRYWAIT P0, [R7+URZ], R2 ;  /* 0x00000002070075a7 */ /* 0x001064000800017f */
[----:B-1----:R-:W-:Y:S05]  /*6ce0*/  @!P0 NANOSLEEP.SYNCS 0x989680 ;  /* 0x009896800000895d */ /* 0x002fea0003900000 */
[----:B------:R-:W1:Y:S02]  /*6cf0*/  @!P0 SYNCS.PHASECHK.TRANS64 P0, [R7+URZ], R2 ;  /* 0x00000002070085a7 */ /* 0x000e64000800007f */
[----:B-1----:R-:W-:Y:S05]  /*6d00*/  @!P0 BRA `(.L_x_120) ;  /* 0xfffffffc00f08947 */ /* 0x002fea000383ffff */
[----:B------:R-:W-:Y:S05]  /*6d10*/  BRA `(.L_x_134) ;  /* 0xfffffff800b87947 */ /* 0x000fea000383ffff */
.L_x_121:
[----:B0-----:R0:W1:Y:S02]  /*6d20*/  SYNCS.PHASECHK.TRANS64.TRYWAIT P0, [R6+URZ], R3 ;  /* 0x00000003060075a7 */ /* 0x001064000800017f */
[----:B-1----:R-:W-:Y:S05]  /*6d30*/  @!P0 NANOSLEEP.SYNCS 0x989680 ;  /* 0x009896800000895d */ /* 0x002fea0003900000 */
[----:B------:R-:W1:Y:S02]  /*6d40*/  @!P0 SYNCS.PHASECHK.TRANS64 P0, [R6+URZ], R3 ;  /* 0x00000003060085a7 */ /* 0x000e64000800007f */
[----:B-1----:R-:W-:Y:S05]  /*6d50*/  @!P0 BRA `(.L_x_121) ;  /* 0xfffffffc00f08947 */ /* 0x002fea000383ffff */
[----:B------:R-:W-:Y:S05]  /*6d60*/  BRA `(.L_x_135) ;  /* 0xfffffff800c87947 */ /* 0x000fea000383ffff */
.L_x_122:
[----:B0-----:R0:W1:Y:S02]  /*6d70*/  SYNCS.PHASECHK.TRANS64.TRYWAIT P0, [R7+URZ], R4 ;  /* 0x00000004070075a7 */ /* 0x001064000800017f */
[----:B-1----:R-:W-:Y:S05]  /*6d80*/  @!P0 NANOSLEEP.SYNCS 0x989680 ;  /* 0x009896800000895d */ /* 0x002fea0003900000 */
[----:B------:R-:W1:Y:S02]  /*6d90*/  @!P0 SYNCS.PHASECHK.TRANS64 P0, [R7+URZ], R4 ;  /* 0x00000004070085a7 */ /* 0x000e64000800007f */
[----:B-1----:R-:W-:Y:S05]  /*6da0*/  @!P0 BRA `(.L_x_122) ;  /* 0xfffffffc00f08947 */ /* 0x002fea000383ffff */
[----:B------:R-:W-:Y:S05]  /*6db0*/  BRA `(.L_x_136) ;  /* 0xfffffff800d87947 */ /* 0x000fea000383ffff */
.L_x_123:
[----:B-1----:R1:W2:Y:S02]  /*6dc0*/  SYNCS.PHASECHK.TRANS64.TRYWAIT P0, [R6+URZ], R3 ;  /* 0x00000003060075a7 */ /* 0x0022a4000800017f */
[----:B--2---:R-:W-:Y:S05]  /*6dd0*/  @!P0 NANOSLEEP.SYNCS 0x989680 ;  /* 0x009896800000895d */ /* 0x004fea0003900000 */
[----:B------:R-:W2:Y:S02]  /*6de0*/  @!P0 SYNCS.PHASECHK.TRANS64 P0, [R6+URZ], R3 ;  /* 0x00000003060085a7 */ /* 0x000ea4000800007f */
[----:B--2---:R-:W-:Y:S05]  /*6df0*/  @!P0 BRA `(.L_x_123) ;  /* 0xfffffffc00f08947 */ /* 0x004fea000383ffff */
[----:B------:R-:W-:Y:S05]  /*6e00*/  BRA `(.L_x_137) ;  /* 0xfffffff800e07947 */ /* 0x000fea000383ffff */
.L_x_138:
[----:B------:R-:W-:-:S00]  /*6e10*/  BRA `(.L_x_138) ;  /* 0xfffffffc00fc7947 */ /* 0x000fc0000383ffff */
[----:B------:R-:W-:-:S00]  /*6e20*/  NOP ;  /* 0x0000000000007918 */ /* 0x000fc00000000000 */
        /* <DEDUP_REMOVED lines=13> */
.L_x_139:


//--------------------- .nv.global.init           --------------------------
	.section	.nv.global.init,"aw",@progbits
.nv.global.init:
	.type		$str$22,@object
	.size		$str$22,($str$23 - $str$22)
$str$22:
        /*0000*/ 	.byte	0x6b, 0x5f, 0x74, 0x69, 0x6c, 0x65, 0x5f, 0x63, 0x6f, 0x75, 0x6e, 0x74, 0x20, 0x3e, 0x3d, 0x20
        /*0010*/ 	.byte	0x31, 0x00
	.type		$str$23,@object
	.size		$str$23,(__unnamed_1 - $str$23)
$str$23:
        /*0012*/ 	.byte	0x2f, 0x74, 0x6d, 0x70, 0x2f, 0x63, 0x75, 0x74, 0x6c, 0x61, 0x73, 0x73, 0x5f, 0x73, 0x77, 0x65
        /*0022*/ 	.byte	0x65, 0x70, 0x5f, 0x73, 0x72, 0x63, 0x2f, 0x69, 0x6e, 0x63, 0x6c, 0x75, 0x64, 0x65, 0x2f, 0x63
        /*0032*/ 	.byte	0x75, 0x74, 0x6c, 0x61, 0x73, 0x73, 0x2f, 0x67, 0x65, 0x6d, 0x6d, 0x2f, 0x63, 0x6f, 0x6c, 0x6c
        /*0042*/ 	.byte	0x65, 0x63, 0x74, 0x69, 0x76, 0x65, 0x2f, 0x73, 0x6d, 0x39, 0x30, 0x5f, 0x6d, 0x6d, 0x61, 0x5f
        /*0052*/ 	.byte	0x74, 0x6d, 0x61, 0x5f, 0x67, 0x6d, 0x6d, 0x61, 0x5f, 0x73, 0x73, 0x5f, 0x77, 0x61, 0x72, 0x70
        /*0062*/ 	.byte	0x73, 0x70, 0x65, 0x63, 0x69, 0x61, 0x6c, 0x69, 0x7a, 0x65, 0x64, 0x2e, 0x68, 0x70, 0x70, 0x00
	.type		__unnamed_1,@object
	.size		__unnamed_1,(.L_0 - __unnamed_1)
__unnamed_1:
        /*0072*/ 	.byte	0x76, 0x6f, 0x69, 0x64, 0x20, 0x63, 0x75, 0x74, 0x6c, 0x61, 0x73, 0x73, 0x3a, 0x3a, 0x67, 0x65
        /* <DEDUP_REMOVED lines=177> */
        /*0b92*/ 	.byte	0x65, 0x3a, 0x3a, 0x69, 0x64, 0x65, 0x6e, 0x74, 0x69, 0x74, 0x79, 0x5d, 0x00
.L_0:


//--------------------- .nv.shared._ZN7cutlass13device_kernelINS_4gemm6kernel13GemmUniversalIN4cute5tupleIJiiiiEEENS1_10collective13CollectiveMmaINS1_34MainloopSm90TmaGmmaWarpSpecializedILi5ENS5_IJNS4_1CILi2EEESB_NSA_ILi1EEEEEENS1_32KernelTmaWarpSpecializedPingpongEEENS5_IJNSA_ILi64EEESG_NSA_ILi128EEEEEENS_10tfloat32_tENS5_IJlSC_lEEESJ_SK_NS4_8TiledMMAINS4_8MMA_AtomIJNS4_4SM904GMMA29MMA_64x64x8_F32TF32TF32_SS_TNILNSO_7ScaleInE1ELSQ_1EEEEEENS4_6LayoutINS5_IJSC_SC_SC_EEENS5_IJNSA_ILi0EEESV_SV_EEEEENS5_IJNS4_10UnderscoreESY_SY_EEEEENS4_23SM90_TMA_LOAD_MULTICASTENS4_14ComposedLayoutINS4_7SwizzleILi3ELi4ELi3EEENS4_18smem_ptr_flag_bitsILi32EEENST_INS5_IJNSA_ILi8EEENSA_ILi32EEEEEENS5_IJS18_SC_EEEEEEEvNS4_8identityES11_S1C_vS1D_EENS_8epilogue10collective6detail29Sm90TmaWarpSpecializedAdapterINS1G_15DefaultEpilogueISJ_SK_SK_NS1F_6thread17LinearCombinationISJ_Li1EffLNS1K_9ScaleType4KindE0ELNS_15FloatRoundStyleE2ESJ_EENS1_15EpilogueDefaultEEEEEvvEEEEvNT_6ParamsE --------------------------
	.section	.nv.shared._ZN7cutlass13device_kernelINS_4gemm6kernel13GemmUniversalIN4cute5tupleIJiiiiEEENS1_10collective13CollectiveMmaINS1_34MainloopSm90TmaGmmaWarpSpecializedILi5ENS5_IJNS4_1CILi2EEESB_NSA_ILi1EEEEEENS1_32KernelTmaWarpSpecializedPingpongEEENS5_IJNSA_ILi64EEESG_NSA_ILi128EEEEEENS_10tfloat32_tENS5_IJlSC_lEEESJ_SK_NS4_8TiledMMAINS4_8MMA_AtomIJNS4_4SM904GMMA29MMA_64x64x8_F32TF32TF32_SS_TNILNSO_7ScaleInE1ELSQ_1EEEEEENS4_6LayoutINS5_IJSC_SC_SC_EEENS5_IJNSA_ILi0EEESV_SV_EEEEENS5_IJNS4_10UnderscoreESY_SY_EEEEENS4_23SM90_TMA_LOAD_MULTICASTENS4_14ComposedLayoutINS4_7SwizzleILi3ELi4ELi3EEENS4_18smem_ptr_flag_bitsILi32EEENST_INS5_IJNSA_ILi8EEENSA_ILi32EEEEEENS5_IJS18_SC_EEEEEEEvNS4_8identityES11_S1C_vS1D_EENS_8epilogue10collective6detail29Sm90TmaWarpSpecializedAdapterINS1G_15DefaultEpilogueISJ_SK_SK_NS1F_6thread17LinearCombinationISJ_Li1EffLNS1K_9ScaleType4KindE0ELNS_15FloatRoundStyleE2ESJ_EENS1_15EpilogueDefaultEEEEEvvEEEEvNT_6ParamsE,"aw",@nobits
	.sectionflags	@""
	.align	16
	.zero		1024


//--------------------- .nv.shared.reserved.0     --------------------------
	.section	.nv.shared.reserved.0,"aw",@nobits
	.weak		__nv_reservedSMEM_offset_0_alias
	.size		__nv_reservedSMEM_offset_0_alias, 0, 0
	.other		__nv_reservedSMEM_offset_0_alias,@"STO_CUDA_RESERVED_SHARED STV_DEFAULT"
__nv_reservedSMEM_offset_0_alias:
	.zero		0


//--------------------- .nv.global                --------------------------
	.section	.nv.global,"aw",@nobits
.nv.global:
	.type		_ZN39_INTERNAL_527e298f_4_k_cu_bd8e85be_69854cute1_E,@object
	.size		_ZN39_INTERNAL_527e298f_4_k_cu_bd8e85be_69854cute1_E,(_ZN39_INTERNAL_527e298f_4_k_cu_bd8e85be_69854cuda3std3__45__cpo6cbeginE - _ZN39_INTERNAL_527e298f_4_k_cu_bd8e85be_69854cute1_E)
_ZN39_INTERNAL_527e298f_4_k_cu_bd8e85be_69854cute1_E:
	.zero		1
	.type		_ZN39_INTERNAL_527e298f_4_k_cu_bd8e85be_69854cuda3std3__45__cpo6cbeginE,@object
	.size		_ZN39_INTERNAL_527e298f_4_k_cu_bd8e85be_69854cuda3std3__45__cpo6cbeginE,(_ZN39_INTERNAL_527e298f_4_k_cu_bd8e85be_69854cuda3std3__48in_placeE - _ZN39_INTERNAL_527e298f_4_k_cu_bd8e85be_69854cuda3std3__45__cpo6cbeginE)
_ZN39_INTERNAL_527e298f_4_k_cu_bd8e85be_69854cuda3std3__45__cpo6cbeginE:
	.zero		1
	.type		_ZN39_INTERNAL_527e298f_4_k_cu_bd8e85be_69854cuda3std3__48in_placeE,@object
	.size		_ZN39_INTERNAL_527e298f_4_k_cu_bd8e85be_69854cuda3std3__48in_placeE,(_ZN39_INTERNAL_527e298f_4_k_cu_bd8e85be_69854cuda3std6ranges3__45__cpo9iter_moveE - _ZN39_INTERNAL_527e298f_4_k_cu_bd8e85be_69854cuda3std3__48in_placeE)
_ZN39_INTERNAL_527e298f_4_k_cu_bd8e85be_69854cuda3std3__48in_placeE:
	.zero		1
	.type		_ZN39_INTERNAL_527e298f_4_k_cu_bd8e85be_69854cuda3std6ranges3__45__cpo9iter_moveE,@object
	.size		_ZN39_INTERNAL_527e298f_4_k_cu_bd8e85be_69854cuda3std6ranges3__45__cpo9iter_moveE,(_ZN39_INTERNAL_527e298f_4_k_cu_bd8e85be_69854cuda3std3__45__cpo5beginE - _ZN39_INTERNAL_527e298f_4_k_cu_bd8e85be_69854cuda3std6ranges3__45__cpo9iter_moveE)
_ZN39_INTERNAL_527e298f_4_k_cu_bd8e85be_69854cuda3std6ranges3__45__cpo9iter_moveE:
	.zero		1
	.type		_ZN39_INTERNAL_527e298f_4_k_cu_bd8e85be_69854cuda3std3__45__cpo5beginE,@object
	.size		_ZN39_INTERNAL_527e298f_4_k_cu_bd8e85be_69854cuda3std3__45__cpo5beginE,(_ZN39_INTERNAL_527e298f_4_k_cu_bd8e85be_69854cuda3std3__441_GLOBAL__N__527e298f_4_k_cu_bd8e85be_69856ignoreE - _ZN39_INTERNAL_527e298f_4_k_cu_bd8e85be_69854cuda3std3__45__cpo5beginE)
_ZN39_INTERNAL_527e298f_4_k_cu_bd8e85be_69854cuda3std3__45__cpo5beginE:
	.zero		1
	.type		_ZN39_INTERNAL_527e298f_4_k_cu_bd8e85be_69854cuda3std3__441_GLOBAL__N__527e298f_4_k_cu_bd8e85be_69856ignoreE,@object
	.size		_ZN39_INTERNAL_527e298f_4_k_cu_bd8e85be_69854cuda3std3__441_GLOBAL__N__527e298f_4_k_cu_bd8e85be_69856ignoreE,(_ZN39_INTERNAL_527e298f_4_k_cu_bd8e85be_69854cute7productE - _ZN39_INTERNAL_527e298f_4_k_cu_bd8e85be_69854cuda3std3__441_GLOBAL__N__527e298f_4_k_cu_bd8e85be_69856ignoreE)
_ZN39_INTERNAL_527e298f_4_k_cu_bd8e85be_69854cuda3std3__441_GLOBAL__N__527e298f_4_k_cu_bd8e85be_69856ignoreE:
	.zero		1
	.type		_ZN39_INTERNAL_527e298f_4_k_cu_bd8e85be_69854cute7productE,@object
	.size		_ZN39_INTERNAL_527e298f_4_k_cu_bd8e85be_69854cute7productE,(_ZN39_INTERNAL_527e298f_4_k_cu_bd8e85be_69854cuda3std3__45__cpo3endE - _ZN39_INTERNAL_527e298f_4_k_cu_bd8e85be_69854cute7productE)
_ZN39_INTERNAL_527e298f_4_k_cu_bd8e85be_69854cute7productE:
	.zero		1
	.type		_ZN39_INTERNAL_527e298f_4_k_cu_bd8e85be_69854cuda3std3__45__cpo3endE,@object
	.size		_ZN39_INTERNAL_527e298f_4_k_cu_bd8e85be_69854cuda3std3__45__cpo3endE,(_ZN39_INTERNAL_527e298f_4_k_cu_bd8e85be_69854cuda3std3__419piecewise_constructE - _ZN39_INTERNAL_527e298f_4_k_cu_bd8e85be_69854cuda3std3__45__cpo3endE)
_ZN39_INTERNAL_527e298f_4_k_cu_bd8e85be_69854cuda3std3__45__cpo3endE:
	.zero		1
	.type		_ZN39_INTERNAL_527e298f_4_k_cu_bd8e85be_69854cuda3std3__419piecewise_constructE,@object
	.size		_ZN39_INTERNAL_527e298f_4_k_cu_bd8e85be_69854cuda3std3__419piecewise_constructE,(_ZN39_INTERNAL_527e298f_4_k_cu_bd8e85be_69854cuda3std3__45__cpo4cendE - _ZN39_INTERNAL_527e298f_4_k_cu_bd8e85be_69854cuda3std3__419piecewise_constructE)
_ZN39_INTERNAL_527e298f_4_k_cu_bd8e85be_69854cuda3std3__419piecewise_constructE:
	.zero		1
	.type		_ZN39_INTERNAL_527e298f_4_k_cu_bd8e85be_69854cuda3std3__45__cpo4cendE,@object
	.size		_ZN39_INTERNAL_527e298f_4_k_cu_bd8e85be_69854cuda3std3__45__cpo4cendE,(_ZN39_INTERNAL_527e298f_4_k_cu_bd8e85be_69854cuda3std6ranges3__45__cpo4swapE - _ZN39_INTERNAL_527e298f_4_k_cu_bd8e85be_69854cuda3std3__45__cpo4cendE)
_ZN39_INTERNAL_527e298f_4_k_cu_bd8e85be_69854cuda3std3__45__cpo4cendE:
	.zero		1
	.type		_ZN39_INTERNAL_527e298f_4_k_cu_bd8e85be_69854cuda3std6ranges3__45__cpo4swapE,@object
	.size		_ZN39_INTERNAL_527e298f_4_k_cu_bd8e85be_69854cuda3std6ranges3__45__cpo4swapE,(.L_8 - _ZN39_INTERNAL_527e298f_4_k_cu_bd8e85be_69854cuda3std6ranges3__45__cpo4swapE)
_ZN39_INTERNAL_527e298f_4_k_cu_bd8e85be_69854cuda3std6ranges3__45__cpo4swapE:
	.zero		1
.L_8:


//--------------------- .nv.constant0._ZN7cutlass13device_kernelINS_4gemm6kernel13GemmUniversalIN4cute5tupleIJiiiiEEENS1_10collective13CollectiveMmaINS1_34MainloopSm90TmaGmmaWarpSpecializedILi5ENS5_IJNS4_1CILi2EEESB_NSA_ILi1EEEEEENS1_32KernelTmaWarpSpecializedPingpongEEENS5_IJNSA_ILi64EEESG_NSA_ILi128EEEEEENS_10tfloat32_tENS5_IJlSC_lEEESJ_SK_NS4_8TiledMMAINS4_8MMA_AtomIJNS4_4SM904GMMA29MMA_64x64x8_F32TF32TF32_SS_TNILNSO_7ScaleInE1ELSQ_1EEEEEENS4_6LayoutINS5_IJSC_SC_SC_EEENS5_IJNSA_ILi0EEESV_SV_EEEEENS5_IJNS4_10UnderscoreESY_SY_EEEEENS4_23SM90_TMA_LOAD_MULTICASTENS4_14ComposedLayoutINS4_7SwizzleILi3ELi4ELi3EEENS4_18smem_ptr_flag_bitsILi32EEENST_INS5_IJNSA_ILi8EEENSA_ILi32EEEEEENS5_IJS18_SC_EEEEEEEvNS4_8identityES11_S1C_vS1D_EENS_8epilogue10collective6detail29Sm90TmaWarpSpecializedAdapterINS1G_15DefaultEpilogueISJ_SK_SK_NS1F_6thread17LinearCombinationISJ_Li1EffLNS1K_9ScaleType4KindE0ELNS_15FloatRoundStyleE2ESJ_EENS1_15EpilogueDefaultEEEEEvvEEEEvNT_6ParamsE --------------------------
	.section	.nv.constant0._ZN7cutlass13device_kernelINS_4gemm6kernel13GemmUniversalIN4cute5tupleIJiiiiEEENS1_10collective13CollectiveMmaINS1_34MainloopSm90TmaGmmaWarpSpecializedILi5ENS5_IJNS4_1CILi2EEESB_NSA_ILi1EEEEEENS1_32KernelTmaWarpSpecializedPingpongEEENS5_IJNSA_ILi64EEESG_NSA_ILi128EEEEEENS_10tfloat32_tENS5_IJlSC_lEEESJ_SK_NS4_8TiledMMAINS4_8MMA_AtomIJNS4_4SM904GMMA29MMA_64x64x8_F32TF32TF32_SS_TNILNSO_7ScaleInE1ELSQ_1EEEEEENS4_6LayoutINS5_IJSC_SC_SC_EEENS5_IJNSA_ILi0EEESV_SV_EEEEENS5_IJNS4_10UnderscoreESY_SY_EEEEENS4_23SM90_TMA_LOAD_MULTICASTENS4_14ComposedLayoutINS4_7SwizzleILi3ELi4ELi3EEENS4_18smem_ptr_flag_bitsILi32EEENST_INS5_IJNSA_ILi8EEENSA_ILi32EEEEEENS5_IJS18_SC_EEEEEEEvNS4_8identityES11_S1C_vS1D_EENS_8epilogue10collective6detail29Sm90TmaWarpSpecializedAdapterINS1G_15DefaultEpilogueISJ_SK_SK_NS1F_6thread17LinearCombinationISJ_Li1EffLNS1K_9ScaleType4KindE0ELNS_15FloatRoundStyleE2ESJ_EENS1_15EpilogueDefaultEEEEEvvEEEEvNT_6ParamsE,"a",@progbits
	.sectionflags	@""
	.align	4
.nv.constant0._ZN7cutlass13device_kernelINS_4gemm6kernel13GemmUniversalIN4cute5tupleIJiiiiEEENS1_10collective13CollectiveMmaINS1_34MainloopSm90TmaGmmaWarpSpecializedILi5ENS5_IJNS4_1CILi2EEESB_NSA_ILi1EEEEEENS1_32KernelTmaWarpSpecializedPingpongEEENS5_IJNSA_ILi64EEESG_NSA_ILi128EEEEEENS_10tfloat32_tENS5_IJlSC_lEEESJ_SK_NS4_8TiledMMAINS4_8MMA_AtomIJNS4_4SM904GMMA29MMA_64x64x8_F32TF32TF32_SS_TNILNSO_7ScaleInE1ELSQ_1EEEEEENS4_6LayoutINS5_IJSC_SC_SC_EEENS5_IJNSA_ILi0EEESV_SV_EEEEENS5_IJNS4_10UnderscoreESY_SY_EEEEENS4_23SM90_TMA_LOAD_MULTICASTENS4_14ComposedLayoutINS4_7SwizzleILi3ELi4ELi3EEENS4_18smem_ptr_flag_bitsILi32EEENST_INS5_IJNSA_ILi8EEENSA_ILi32EEEEEENS5_IJS18_SC_EEEEEEEvNS4_8identityES11_S1C_vS1D_EENS_8epilogue10collective6detail29Sm90TmaWarpSpecializedAdapterINS1G_15DefaultEpilogueISJ_SK_SK_NS1F_6thread17LinearCombinationISJ_Li1EffLNS1K_9ScaleType4KindE0ELNS_15FloatRoundStyleE2ESJ_EENS1_15EpilogueDefaultEEEEEvvEEEEvNT_6ParamsE:
	.zero		1664


//--------------------- SYMBOLS --------------------------

	.type		.nv.reservedSmem.offset0,@object
	.size		.nv.reservedSmem.offset0,0x4
	.type		__assertfail,@function
